	.target	sm_90a

	.elftype	@"ET_EXEC"


//--------------------- .note.nv.tkinfo           --------------------------
	.section	.note.nv.tkinfo,"",@"SHT_NOTE"
	.sectionflags	@"SHF_NOTE_NV_TKINFO"
	.tkinfo
        /*0018*/ 	.word	0x00000002
        /*0030*/ 	.string	""
        /*0030*/ 	.string	"ptxas"
        /*0030*/ 	.string	"Cuda compilation tools, release 13.0, V13.0.88"
        /*0030*/ 	.string	"Build cuda_13.0.r13.0/compiler.36424714_0"
        /*0030*/ 	.string	"-arch sm_90a -m 64 "



//--------------------- .note.nv.cuinfo           --------------------------
	.section	.note.nv.cuinfo,"",@"SHT_NOTE"
	.sectionflags	@"SHF_NOTE_NV_CUINFO"
        /*0018*/ 	.short	0x0002
        /*001a*/ 	.short	0x005a
        /*001c*/ 	.short	0x0082
	.zero		2


//--------------------- .nv.info                  --------------------------
	.section	.nv.info,"",@"SHT_CUDA_INFO"
	.align	4


	//----- nvinfo : EIATTR_REGCOUNT
	.align		4
        /*0000*/ 	.byte	0x04, 0x2f
        /*0002*/ 	.short	(.L_15 - .L_14)
	.align		4
.L_14:
        /*0004*/ 	.word	index@(_ZN7cutlass13device_kernelINS_4fmha6kernel13FmhaKernelTmaINS1_10collective15FmhaMainloopTmaINS_10bfloat16_tEfN4cute5tupleIJNS7_1CILi64EEESA_NS9_ILi16EEEEEENS4_12CausalFusionEJEEENS4_15FmhaFwdEpilogueIS6_fNS8_IJSA_SB_SA_EEEEEJEEEEEvNT_6ParamsE)
        /*0008*/ 	.word	0x00000052


	//----- nvinfo : EIATTR_FRAME_SIZE
	.align		4
.L_15:
        /*000c*/ 	.byte	0x04, 0x11
        /*000e*/ 	.short	(.L_17 - .L_16)
	.align		4
.L_16:
        /*0010*/ 	.word	index@($__internal_0_$__cuda_sm20_rcp_rn_f32_slowpath)
        /*0014*/ 	.word	0x00000000


	//----- nvinfo : EIATTR_FRAME_SIZE
	.align		4
.L_17:
        /*0018*/ 	.byte	0x04, 0x11
        /*001a*/ 	.short	(.L_19 - .L_18)
	.align		4
.L_18:
        /*001c*/ 	.word	index@(_ZN7cutlass13device_kernelINS_4fmha6kernel13FmhaKernelTmaINS1_10collective15FmhaMainloopTmaINS_10bfloat16_tEfN4cute5tupleIJNS7_1CILi64EEESA_NS9_ILi16EEEEEENS4_12CausalFusionEJEEENS4_15FmhaFwdEpilogueIS6_fNS8_IJSA_SB_SA_EEEEEJEEEEEvNT_6ParamsE)
        /*0020*/ 	.word	0x00000000


	//----- nvinfo : EIATTR_MIN_STACK_SIZE
	.align		4
.L_19:
        /*0024*/ 	.byte	0x04, 0x12
        /*0026*/ 	.short	(.L_21 - .L_20)
	.align		4
.L_20:
        /*0028*/ 	.word	index@(_ZN7cutlass13device_kernelINS_4fmha6kernel13FmhaKernelTmaINS1_10collective15FmhaMainloopTmaINS_10bfloat16_tEfN4cute5tupleIJNS7_1CILi64EEESA_NS9_ILi16EEEEEENS4_12CausalFusionEJEEENS4_15FmhaFwdEpilogueIS6_fNS8_IJSA_SB_SA_EEEEEJEEEEEvNT_6ParamsE)
        /*002c*/ 	.word	0x00000000
.L_21:


//--------------------- .nv.compat                --------------------------
	.section	.nv.compat,"",@"SHT_CUDA_COMPAT_INFO"
	.align	4
        /*0000*/ 	.byte	0x02, 0x09, 0x01, 0x00, 0x02, 0x02, 0x04, 0x00, 0x02, 0x05, 0x05, 0x00, 0x03, 0x07, 0x01, 0x01
        /*0010*/ 	.byte	0x02, 0x03, 0x01, 0x00, 0x02, 0x06, 0x01, 0x00, 0x04, 0x0b, 0x08, 0x00, 0x00, 0x00, 0x00, 0x00
        /*0020*/ 	.byte	0x00, 0x00, 0x00, 0x00


//--------------------- .nv.info._ZN7cutlass13device_kernelINS_4fmha6kernel13FmhaKernelTmaINS1_10collective15FmhaMainloopTmaINS_10bfloat16_tEfN4cute5tupleIJNS7_1CILi64EEESA_NS9_ILi16EEEEEENS4_12CausalFusionEJEEENS4_15FmhaFwdEpilogueIS6_fNS8_IJSA_SB_SA_EEEEEJEEEEEvNT_6ParamsE --------------------------
	.section	.nv.info._ZN7cutlass13device_kernelINS_4fmha6kernel13FmhaKernelTmaINS1_10collective15FmhaMainloopTmaINS_10bfloat16_tEfN4cute5tupleIJNS7_1CILi64EEESA_NS9_ILi16EEEEEENS4_12CausalFusionEJEEENS4_15FmhaFwdEpilogueIS6_fNS8_IJSA_SB_SA_EEEEEJEEEEEvNT_6ParamsE,"",@"SHT_CUDA_INFO"
	.sectionflags	@""
	.align	4


	//----- nvinfo : EIATTR_CUDA_API_VERSION
	.align		4
        /*0000*/ 	.byte	0x04, 0x37
        /*0002*/ 	.short	(.L_23 - .L_22)
.L_22:
        /*0004*/ 	.word	0x00000082


	//----- nvinfo : EIATTR_KPARAM_INFO
	.align		4
.L_23:
        /*0008*/ 	.byte	0x04, 0x17
        /*000a*/ 	.short	(.L_25 - .L_24)
.L_24:
        /*000c*/ 	.word	0x00000000
        /*0010*/ 	.short	0x0000
        /*0012*/ 	.short	0x0070
        /*0014*/ 	.byte	0x00, 0xf0, 0x01, 0x20


	//----- nvinfo : EIATTR_SPARSE_MMA_MASK
	.align		4
.L_25:
        /*0018*/ 	.byte	0x03, 0x50
        /*001a*/ 	.short	0x0000


	//----- nvinfo : EIATTR_MAXREG_COUNT
	.align		4
        /*001c*/ 	.byte	0x03, 0x1b
        /*001e*/ 	.short	0x00ff


	//----- nvinfo : EIATTR_NUM_BARRIERS
	.align		4
        /*0020*/ 	.byte	0x02, 0x4c
        /*0022*/ 	.byte	0x02
	.zero		1


	//----- nvinfo : EIATTR_EXTERNS
	.align		4
        /*0024*/ 	.byte	0x04, 0x0f
        /*0026*/ 	.short	(.L_27 - .L_26)


	//   ....[0]....
	.align		4
.L_26:
        /*0028*/ 	.word	index@(__assertfail)


	//----- nvinfo : EIATTR_MERCURY_ISA_VERSION
	.align		4
.L_27:
        /*002c*/ 	.byte	0x03, 0x5f
        /*002e*/ 	.short	0x0101


	//----- nvinfo : EIATTR_COOP_GROUP_MASK_REGIDS
	.align		4
        /*0030*/ 	.byte	0x04, 0x29
        /*0032*/ 	.short	(.L_29 - .L_28)


	//   ....[0]....
.L_28:
        /*0034*/ 	.word	0xffffffff


	//   ....[1]....
        /*0038*/ 	.word	0xffffffff


	//   ....[2]....
        /*003c*/ 	.word	0xffffffff


	//   ....[3]....
        /*0040*/ 	.word	0xffffffff


	//   ....[4]....
        /*0044*/ 	.word	0xffffffff


	//   ....[5]....
        /*0048*/ 	.word	0xffffffff


	//   ....[6]....
        /*004c*/ 	.word	0xffffffff


	//   ....[7]....
        /*0050*/ 	.word	0xffffffff


	//   ....[8]....
        /*0054*/ 	.word	0xffffffff


	//   ....[9]....
        /*0058*/ 	.word	0xffffffff


	//   ....[10]....
        /*005c*/ 	.word	0xffffffff


	//   ....[11]....
        /*0060*/ 	.word	0xffffffff


	//   ....[12]....
        /*0064*/ 	.word	0xffffffff


	//   ....[13]....
        /*0068*/ 	.word	0xffffffff


	//   ....[14]....
        /*006c*/ 	.word	0xffffffff


	//   ....[15]....
        /*0070*/ 	.word	0xffffffff


	//   ....[16]....
        /*0074*/ 	.word	0xffffffff


	//   ....[17]....
        /*0078*/ 	.word	0xffffffff


	//   ....[18]....
        /*007c*/ 	.word	0xffffffff


	//   ....[19]....
        /*0080*/ 	.word	0xffffffff


	//   ....[20]....
        /*0084*/ 	.word	0xffffffff


	//----- nvinfo : EIATTR_COOP_GROUP_INSTR_OFFSETS
	.align		4
.L_29:
        /*0088*/ 	.byte	0x04, 0x28
        /*008a*/ 	.short	(.L_31 - .L_30)


	//   ....[0]....
.L_30:
        /*008c*/ 	.word	0x00000050


	//   ....[1]....
        /*0090*/ 	.word	0x00000140


	//   ....[2]....
        /*0094*/ 	.word	0x00000270


	//   ....[3]....
        /*0098*/ 	.word	0x00000410


	//   ....[4]....
        /*009c*/ 	.word	0x00000560


	//   ....[5]....
        /*00a0*/ 	.word	0x00001a50


	//   ....[6]....
        /*00a4*/ 	.word	0x00001a80


	//   ....[7]....
        /*00a8*/ 	.word	0x00001dd0


	//   ....[8]....
        /*00ac*/ 	.word	0x00001ee0


	//   ....[9]....
        /*00b0*/ 	.word	0x00003150


	//   ....[10]....
        /*00b4*/ 	.word	0x00003160


	//   ....[11]....
        /*00b8*/ 	.word	0x00003190


	//   ....[12]....
        /*00bc*/ 	.word	0x000031a0


	//   ....[13]....
        /*00c0*/ 	.word	0x00005140


	//   ....[14]....
        /*00c4*/ 	.word	0x00005150


	//   ....[15]....
        /*00c8*/ 	.word	0x00005180


	//   ....[16]....
        /*00cc*/ 	.word	0x00005190


	//   ....[17]....
        /*00d0*/ 	.word	0x00006710


	//   ....[18]....
        /*00d4*/ 	.word	0x00006740


	//   ....[19]....
        /*00d8*/ 	.word	0x00006790


	//   ....[20]....
        /*00dc*/ 	.word	0x000067b0


	//----- nvinfo : EIATTR_SYSCALL_OFFSETS
	.align		4
.L_31:
        /*00e0*/ 	.byte	0x04, 0x46
        /*00e2*/ 	.short	(.L_33 - .L_32)


	//   ....[0]....
.L_32:
        /*00e4*/ 	.word	0x00006f70


	//   ....[1]....
        /*00e8*/ 	.word	0x00007090


	//----- nvinfo : EIATTR_MBARRIER_INSTR_OFFSETS
	.align		4
.L_33:
        /*00ec*/ 	.byte	0x04, 0x39
        /*00ee*/ 	.short	(.L_35 - .L_34)


	//   ....[0]....
.L_34:
        /*00f0*/ 	.word	0x00000240
        /*00f4*/ 	.word	0x000000ff
        /*00f8*/ 	.word	0x00002840
        /*00fc*/ 	.short	0x0100
        /*00fe*/ 	.byte	0x08
	.zero		1


	//   ....[1]....
        /*0100*/ 	.word	0x00000250
        /*0104*/ 	.word	0x000000ff
        /*0108*/ 	.word	0x00002848
        /*010c*/ 	.short	0x0100
        /*010e*/ 	.byte	0x08
	.zero		1


	//   ....[2]....
        /*0110*/ 	.word	0x00000380
        /*0114*/ 	.word	0x000000ff
        /*0118*/ 	.word	0x00002800
        /*011c*/ 	.short	0x0100
        /*011e*/ 	.byte	0x08
	.zero		1


	//   ....[3]....
        /*0120*/ 	.word	0x00000390
        /*0124*/ 	.word	0x000000ff
        /*0128*/ 	.word	0x00002820
        /*012c*/ 	.short	0x0100
        /*012e*/ 	.byte	0x08
	.zero		1


	//   ....[4]....
        /*0130*/ 	.word	0x000003a0
        /*0134*/ 	.word	0x000000ff
        /*0138*/ 	.word	0x00002808
        /*013c*/ 	.short	0x0100
        /*013e*/ 	.byte	0x08
	.zero		1


	//   ....[5]....
        /*0140*/ 	.word	0x000003b0
        /*0144*/ 	.word	0x000000ff
        /*0148*/ 	.word	0x00002828
        /*014c*/ 	.short	0x0100
        /*014e*/ 	.byte	0x08
	.zero		1


	//   ....[6]....
        /*0150*/ 	.word	0x000003c0
        /*0154*/ 	.word	0x000000ff
        /*0158*/ 	.word	0x00002810
        /*015c*/ 	.short	0x0100
        /*015e*/ 	.byte	0x08
	.zero		1


	//   ....[7]....
        /*0160*/ 	.word	0x000003d0
        /*0164*/ 	.word	0x000000ff
        /*0168*/ 	.word	0x00002830
        /*016c*/ 	.short	0x0100
        /*016e*/ 	.byte	0x08
	.zero		1


	//   ....[8]....
        /*0170*/ 	.word	0x000003e0
        /*0174*/ 	.word	0x000000ff
        /*0178*/ 	.word	0x00002818
        /*017c*/ 	.short	0x0100
        /*017e*/ 	.byte	0x08
	.zero		1


	//   ....[9]....
        /*0180*/ 	.word	0x000003f0
        /*0184*/ 	.word	0x000000ff
        /*0188*/ 	.word	0x00002838
        /*018c*/ 	.short	0x0100
        /*018e*/ 	.byte	0x08
	.zero		1


	//   ....[10]....
        /*0190*/ 	.word	0x00000520
        /*0194*/ 	.word	0x000000ff
        /*0198*/ 	.word	0x00002850
        /*019c*/ 	.short	0x0100
        /*019e*/ 	.byte	0x08
	.zero		1


	//   ....[11]....
        /*01a0*/ 	.word	0x00000530
        /*01a4*/ 	.word	0x000000ff
        /*01a8*/ 	.word	0x00002858
        /*01ac*/ 	.short	0x0100
        /*01ae*/ 	.byte	0x08
	.zero		1


	//   ....[12]....
        /*01b0*/ 	.word	0x00000740
        /*01b4*/ 	.word	0x00000004
        /*01b8*/ 	.word	0x00002848
        /*01bc*/ 	.short	0x010a
        /*01be*/ 	.byte	0x3f
	.zero		1


	//   ....[13]....
        /*01c0*/ 	.word	0x000009d0
        /*01c4*/ 	.word	0x00000003
        /*01c8*/ 	.word	0x00002820
        /*01cc*/ 	.short	0x010a
        /*01ce*/ 	.byte	0x3f
	.zero		1


	//   ....[14]....
        /*01d0*/ 	.word	0x00000ba0
        /*01d4*/ 	.word	0x00000003
        /*01d8*/ 	.word	0x00002820
        /*01dc*/ 	.short	0x010a
        /*01de*/ 	.byte	0x3f
	.zero		1


	//   ....[15]....
        /*01e0*/ 	.word	0x00000dd0
        /*01e4*/ 	.word	0x00000003
        /*01e8*/ 	.word	0x00002820
        /*01ec*/ 	.short	0x010a
        /*01ee*/ 	.byte	0x3f
	.zero		1


	//   ....[16]....
        /*01f0*/ 	.word	0x00001000
        /*01f4*/ 	.word	0x00000008
        /*01f8*/ 	.word	0x00002820
        /*01fc*/ 	.short	0x010a
        /*01fe*/ 	.byte	0x3f
	.zero		1


	//   ....[17]....
        /*0200*/ 	.word	0x00001280
        /*0204*/ 	.word	0x00000002
        /*0208*/ 	.word	0x00002840
        /*020c*/ 	.short	0x010a
        /*020e*/ 	.byte	0x3f
	.zero		1


	//   ....[18]....
        /*0210*/ 	.word	0x00001360
        /*0214*/ 	.word	0x00000002
        /*0218*/ 	.word	0x00002800
        /*021c*/ 	.short	0x010a
        /*021e*/ 	.byte	0x3f
	.zero		1


	//   ....[19]....
        /*0220*/ 	.word	0x00002940
        /*0224*/ 	.word	0x00000002
        /*0228*/ 	.word	0x00002808
        /*022c*/ 	.short	0x010a
        /*022e*/ 	.byte	0x3f
	.zero		1


	//   ....[20]....
        /*0230*/ 	.word	0x00002b10
        /*0234*/ 	.word	0x00000015
        /*0238*/ 	.word	0x00000000
        /*023c*/ 	.short	0x0101
        /*023e*/ 	.byte	0x3f
	.zero		1


	//   ....[21]....
        /*0240*/ 	.word	0x00002bd0
        /*0244*/ 	.word	0x00000019
        /*0248*/ 	.word	0x00002800
        /*024c*/ 	.short	0x010a
        /*024e*/ 	.byte	0x3f
	.zero		1


	//   ....[22]....
        /*0250*/ 	.word	0x00002cf0
        /*0254*/ 	.word	0x00000012
        /*0258*/ 	.word	0x00002820
        /*025c*/ 	.short	0x010a
        /*025e*/ 	.byte	0x3f
	.zero		1


	//   ....[23]....
        /*0260*/ 	.word	0x00003260
        /*0264*/ 	.word	0x00000041
        /*0268*/ 	.word	0x00000000
        /*026c*/ 	.short	0x0101
        /*026e*/ 	.byte	0x3f
	.zero		1


	//   ....[24]....
        /*0270*/ 	.word	0x000033b0
        /*0274*/ 	.word	0x00000046
        /*0278*/ 	.word	0x00002800
        /*027c*/ 	.short	0x010a
        /*027e*/ 	.byte	0x3f
	.zero		1


	//   ....[25]....
        /*0280*/ 	.word	0x00004330
        /*0284*/ 	.word	0x0000000f
        /*0288*/ 	.word	0x00000000
        /*028c*/ 	.short	0x0101
        /*028e*/ 	.byte	0x3f
	.zero		1


	//   ....[26]....
        /*0290*/ 	.word	0x000043d0
        /*0294*/ 	.word	0x00000015
        /*0298*/ 	.word	0x00002820
        /*029c*/ 	.short	0x010a
        /*029e*/ 	.byte	0x3f
	.zero		1


	//   ....[27]....
        /*02a0*/ 	.word	0x000046b0
        /*02a4*/ 	.word	0x00000019
        /*02a8*/ 	.word	0x00002800
        /*02ac*/ 	.short	0x010a
        /*02ae*/ 	.byte	0x3f
	.zero		1


	//   ....[28]....
        /*02b0*/ 	.word	0x000047f0
        /*02b4*/ 	.word	0x00000012
        /*02b8*/ 	.word	0x00002820
        /*02bc*/ 	.short	0x010a
        /*02be*/ 	.byte	0x3f
	.zero		1


	//   ....[29]....
        /*02c0*/ 	.word	0x000052c0
        /*02c4*/ 	.word	0x00000017
        /*02c8*/ 	.word	0x00000000
        /*02cc*/ 	.short	0x0101
        /*02ce*/ 	.byte	0x3f
	.zero		1


	//   ....[30]....
        /*02d0*/ 	.word	0x000053f0
        /*02d4*/ 	.word	0x00000044
        /*02d8*/ 	.word	0x00002800
        /*02dc*/ 	.short	0x010a
        /*02de*/ 	.byte	0x3f
	.zero		1


	//   ....[31]....
        /*02e0*/ 	.word	0x00006370
        /*02e4*/ 	.word	0x00000007
        /*02e8*/ 	.word	0x00000000
        /*02ec*/ 	.short	0x0101
        /*02ee*/ 	.byte	0x3f
	.zero		1


	//   ....[32]....
        /*02f0*/ 	.word	0x000063f0
        /*02f4*/ 	.word	0x00000007
        /*02f8*/ 	.word	0x00002820
        /*02fc*/ 	.short	0x010a
        /*02fe*/ 	.byte	0x3f
	.zero		1


	//----- nvinfo : EIATTR_NUM_MBARRIERS
	.align		4
.L_35:
        /*0300*/ 	.byte	0x03, 0x38
        /*0302*/ 	.short	0x000c


	//----- nvinfo : EIATTR_EXIT_INSTR_OFFSETS
	.align		4
        /*0304*/ 	.byte	0x04, 0x1c
        /*0306*/ 	.short	(.L_37 - .L_36)


	//   ....[0]....
.L_36:
        /*0308*/ 	.word	0x00007420


	//----- nvinfo : EIATTR_MAX_THREADS
	.align		4
.L_37:
        /*030c*/ 	.byte	0x04, 0x05
        /*030e*/ 	.short	(.L_39 - .L_38)
.L_38:
        /*0310*/ 	.word	0x00000080
        /*0314*/ 	.word	0x00000001
        /*0318*/ 	.word	0x00000001


	//----- nvinfo : EIATTR_CRS_STACK_SIZE
	.align		4
.L_39:
        /*031c*/ 	.byte	0x04, 0x1e
        /*031e*/ 	.short	(.L_41 - .L_40)
.L_40:
        /*0320*/ 	.word	0x00000000


	//----- nvinfo : EIATTR_CBANK_PARAM_SIZE
	.align		4
.L_41:
        /*0324*/ 	.byte	0x03, 0x19
        /*0326*/ 	.short	0x0870


	//----- nvinfo : EIATTR_PARAM_CBANK
	.align		4
        /*0328*/ 	.byte	0x04, 0x0a
        /*032a*/ 	.short	(.L_43 - .L_42)
	.align		4
.L_42:
        /*032c*/ 	.word	index@(.nv.constant0._ZN7cutlass13device_kernelINS_4fmha6kernel13FmhaKernelTmaINS1_10collective15FmhaMainloopTmaINS_10bfloat16_tEfN4cute5tupleIJNS7_1CILi64EEESA_NS9_ILi16EEEEEENS4_12CausalFusionEJEEENS4_15FmhaFwdEpilogueIS6_fNS8_IJSA_SB_SA_EEEEEJEEEEEvNT_6ParamsE)
        /*0330*/ 	.short	0x0210
        /*0332*/ 	.short	0x0870


	//----- nvinfo : EIATTR_SW_WAR
	.align		4
.L_43:
        /*0334*/ 	.byte	0x04, 0x36
        /*0336*/ 	.short	(.L_45 - .L_44)
.L_44:
        /*0338*/ 	.word	0x00000008
.L_45:


//--------------------- .nv.callgraph             --------------------------
	.section	.nv.callgraph,"",@"SHT_CUDA_CALLGRAPH"
	.align	4
	.sectionentsize	8
	.align		4
        /*0000*/ 	.word	0x00000000
	.align		4
        /*0004*/ 	.word	0xffffffff
	.align		4
        /*0008*/ 	.word	index@(_ZN7cutlass13device_kernelINS_4fmha6kernel13FmhaKernelTmaINS1_10collective15FmhaMainloopTmaINS_10bfloat16_tEfN4cute5tupleIJNS7_1CILi64EEESA_NS9_ILi16EEEEEENS4_12CausalFusionEJEEENS4_15FmhaFwdEpilogueIS6_fNS8_IJSA_SB_SA_EEEEEJEEEEEvNT_6ParamsE)
	.align		4
        /*000c*/ 	.word	index@(__assertfail)
	.align		4
        /*0010*/ 	.word	0x00000000
	.align		4
        /*0014*/ 	.word	0xfffffffe
	.align		4
        /*0018*/ 	.word	0x00000000
	.align		4
        /*001c*/ 	.word	0xfffffffd
	.align		4
        /*0020*/ 	.word	0x00000000
	.align		4
        /*0024*/ 	.word	0xfffffffc


//--------------------- .nv.constant4             --------------------------
	.section	.nv.constant4,"a",@progbits
	.align	8
	.align		8
.nv.constant4:
        /*0000*/ 	.dword	__assertfail
	.align		8
        /*0008*/ 	.dword	__unnamed_1
	.align		8
        /*0010*/ 	.dword	_ZN39_INTERNAL_444cae37_4_k_cu_4f527870_29154cuda3std3__45__cpo5beginE
	.align		8
        /*0018*/ 	.dword	_ZN39_INTERNAL_444cae37_4_k_cu_4f527870_29154cuda3std3__45__cpo3endE
	.align		8
        /*0020*/ 	.dword	_ZN39_INTERNAL_444cae37_4_k_cu_4f527870_29154cuda3std3__45__cpo6cbeginE
	.align		8
        /*0028*/ 	.dword	_ZN39_INTERNAL_444cae37_4_k_cu_4f527870_29154cuda3std3__45__cpo4cendE
	.align		8
        /*0030*/ 	.dword	_ZN39_INTERNAL_444cae37_4_k_cu_4f527870_29154cuda3std3__441_GLOBAL__N__444cae37_4_k_cu_4f527870_29156ignoreE
	.align		8
        /*0038*/ 	.dword	_ZN39_INTERNAL_444cae37_4_k_cu_4f527870_29154cuda3std3__419piecewise_constructE
	.align		8
        /*0040*/ 	.dword	_ZN39_INTERNAL_444cae37_4_k_cu_4f527870_29154cuda3std3__48in_placeE
	.align		8
        /*0048*/ 	.dword	_ZN39_INTERNAL_444cae37_4_k_cu_4f527870_29154cuda3std6ranges3__45__cpo4swapE
	.align		8
        /*0050*/ 	.dword	_ZN39_INTERNAL_444cae37_4_k_cu_4f527870_29154cuda3std6ranges3__45__cpo9iter_moveE
	.align		8
        /*0058*/ 	.dword	_ZN39_INTERNAL_444cae37_4_k_cu_4f527870_29154cute7productE
	.align		8
        /*0060*/ 	.dword	_ZN39_INTERNAL_444cae37_4_k_cu_4f527870_29154cute1_E
	.align		8
        /*0068*/ 	.dword	$str$23
	.align		8
        /*0070*/ 	.dword	$str$24


//--------------------- .text._ZN7cutlass13device_kernelINS_4fmha6kernel13FmhaKernelTmaINS1_10collective15FmhaMainloopTmaINS_10bfloat16_tEfN4cute5tupleIJNS7_1CILi64EEESA_NS9_ILi16EEEEEENS4_12CausalFusionEJEEENS4_15FmhaFwdEpilogueIS6_fNS8_IJSA_SB_SA_EEEEEJEEEEEvNT_6ParamsE --------------------------
	.section	.text._ZN7cutlass13device_kernelINS_4fmha6kernel13FmhaKernelTmaINS1_10collective15FmhaMainloopTmaINS_10bfloat16_tEfN4cute5tupleIJNS7_1CILi64EEESA_NS9_ILi16EEEEEENS4_12CausalFusionEJEEENS4_15FmhaFwdEpilogueIS6_fNS8_IJSA_SB_SA_EEEEEJEEEEEvNT_6ParamsE,"ax",@progbits
	.align	128
.text._ZN7cutlass13device_kernelINS_4fmha6kernel13FmhaKernelTmaINS1_10collective15FmhaMainloopTmaINS_10bfloat16_tEfN4cute5tupleIJNS7_1CILi64EEESA_NS9_ILi16EEEEEENS4_12CausalFusionEJEEENS4_15FmhaFwdEpilogueIS6_fNS8_IJSA_SB_SA_EEEEEJEEEEEvNT_6ParamsE:
        .type           _ZN7cutlass13device_kernelINS_4fmha6kernel13FmhaKernelTmaINS1_10collective15FmhaMainloopTmaINS_10bfloat16_tEfN4cute5tupleIJNS7_1CILi64EEESA_NS9_ILi16EEEEEENS4_12CausalFusionEJEEENS4_15FmhaFwdEpilogueIS6_fNS8_IJSA_SB_SA_EEEEEJEEEEEvNT_6ParamsE,@function
        .size           _ZN7cutlass13device_kernelINS_4fmha6kernel13FmhaKernelTmaINS1_10collective15FmhaMainloopTmaINS_10bfloat16_tEfN4cute5tupleIJNS7_1CILi64EEESA_NS9_ILi16EEEEEENS4_12CausalFusionEJEEENS4_15FmhaFwdEpilogueIS6_fNS8_IJSA_SB_SA_EEEEEJEEEEEvNT_6ParamsE,(.L_x_76 - _ZN7cutlass13device_kernelINS_4fmha6kernel13FmhaKernelTmaINS1_10collective15FmhaMainloopTmaINS_10bfloat16_tEfN4cute5tupleIJNS7_1CILi64EEESA_NS9_ILi16EEEEEENS4_12CausalFusionEJEEENS4_15FmhaFwdEpilogueIS6_fNS8_IJSA_SB_SA_EEEEEJEEEEEvNT_6ParamsE)
        .other          _ZN7cutlass13device_kernelINS_4fmha6kernel13FmhaKernelTmaINS1_10collective15FmhaMainloopTmaINS_10bfloat16_tEfN4cute5tupleIJNS7_1CILi64EEESA_NS9_ILi16EEEEEENS4_12CausalFusionEJEEENS4_15FmhaFwdEpilogueIS6_fNS8_IJSA_SB_SA_EEEEEJEEEEEvNT_6ParamsE,@"STO_CUDA_ENTRY STV_DEFAULT"
_ZN7cutlass13device_kernelINS_4fmha6kernel13FmhaKernelTmaINS1_10collective15FmhaMainloopTmaINS_10bfloat16_tEfN4cute5tupleIJNS7_1CILi64EEESA_NS9_ILi16EEEEEENS4_12CausalFusionEJEEENS4_15FmhaFwdEpilogueIS6_fNS8_IJSA_SB_SA_EEEEEJEEEEEvNT_6ParamsE:
[----:B------:R-:W1:Y:S01]  /*0000*/  LDC R1, c[0x0][0x28] ;  /* 0x00000a00ff017b82 */ /* 0x000e620000000800 */
[----:B------:R-:W2:Y:S01]  /*0010*/  S2R R16, SR_TID.X ;  /* 0x0000000000107919 */ /* 0x000ea20000002100 */
[----:B------:R-:W-:Y:S01]  /*0020*/  ELECT P0, URZ, PT ;  /* 0x00000000003f782f */ /* 0x000fe20003800000 */
[----:B------:R-:W-:Y:S01]  /*0030*/  BSSY B0, `(.L_x_0) ;  /* 0x0000010000007945 */ /* 0x000fe20003800000 */
[----:B--2---:R-:W-:-:S05]  /*0040*/  SHF.R.U32.HI R10, RZ, 0x5, R16 ;  /* 0x00000005ff0a7819 */ /* 0x004fca0000011610 */
[----:B------:R-:W2:Y:S02]  /*0050*/  SHFL.IDX PT, R0, R10, RZ, 0x1f ;  /* 0x00001fff0a007589 */ /* 0x000ea400000e0000 */
[----:B--2---:R-:W-:-:S13]  /*0060*/  ISETP.NE.OR P0, PT, R0, RZ, !P0 ;  /* 0x000000ff0000720c */ /* 0x004fda0004705670 */
[----:B-1----:R-:W-:Y:S05]  /*0070*/  @P0 BRA `(.L_x_1) ;  /* 0x00000000002c0947 */ /* 0x002fea0003800000 */
[----:B------:R-:W-:Y:S02]  /*0080*/  ULDC.64 UR4, c[0x0][0x198] ;  /* 0x0000660000047ab9 */ /* 0x000fe40000000a00 */
[----:B------:R-:W-:Y:S02]  /*0090*/  UIADD3 UR6, UP0, UR4, 0xf0, URZ ;  /* 0x000000f004067890 */ /* 0x000fe4000ff1e03f */
[----:B------:R-:W-:Y:S02]  /*00a0*/  UIADD3 UR8, UP1, UR4, 0x1f0, URZ ;  /* 0x000001f004087890 */ /* 0x000fe4000ff3e03f */
[----:B------:R-:W-:Y:S02]  /*00b0*/  UIADD3 UR4, UP2, UR4, 0x2f0, URZ ;  /* 0x000002f004047890 */ /* 0x000fe4000ff5e03f */
[----:B------:R-:W-:Y:S02]  /*00c0*/  UIADD3.X UR7, URZ, UR5, URZ, UP0, !UPT ;  /* 0x000000053f077290 */ /* 0x000fe400087fe43f */
[----:B------:R-:W-:-:S02]  /*00d0*/  UIADD3.X UR9, URZ, UR5, URZ, UP1, !UPT ;  /* 0x000000053f097290 */ /* 0x000fc40008ffe43f */
[----:B------:R-:W-:-:S05]  /*00e0*/  UIADD3.X UR5, URZ, UR5, URZ, UP2, !UPT ;  /* 0x000000053f057290 */ /* 0x000fca00097fe43f */
[----:B------:R1:W-:Y:S02]  /*00f0*/  UTMACCTL.PF [UR6] ;  /* 0x00000000060079b9 */ /* 0x0003e40008040000 */
[----:B------:R1:W-:Y:S02]  /*0100*/  UTMACCTL.PF [UR8] ;  /* 0x00000000080079b9 */ /* 0x0003e40008040000 */
[----:B------:R1:W-:Y:S02]  /*0110*/  UTMACCTL.PF [UR4] ;  /* 0x00000000040079b9 */ /* 0x0003e40008040000 */
[----:B-1----:R-:W-:Y:S01]  /*0120*/  NOP ;  /* 0x0000000000007918 */ /* 0x002fe20000000000 */
.L_x_1:
[----:B------:R-:W-:Y:S05]  /*0130*/  BSYNC B0 ;  /* 0x0000000000007941 */ /* 0x000fea0003800000 */
.L_x_0:
[----:B------:R-:W1:Y:S02]  /*0140*/  SHFL.IDX PT, R0, R10, RZ, 0x1f ;  /* 0x00001fff0a007589 */ /* 0x000e6400000e0000 */
[----:B-1----:R-:W-:-:S13]  /*0150*/  ISETP.NE.AND P0, PT, R0, RZ, PT ;  /* 0x000000ff0000720c */ /* 0x002fda0003f05270 */
[----:B------:R-:W-:Y:S05]  /*0160*/  @P0 BRA `(.L_x_2) ;  /* 0x0000000000400947 */ /* 0x000fea0003800000 */
[----:B------:R-:W1:Y:S01]  /*0170*/  S2UR UR8, SR_CgaCtaId ;  /* 0x00000000000879c3 */ /* 0x000e620000008800 */
[----:B------:R-:W-:Y:S01]  /*0180*/  UMOV UR4, 0x400 ;  /* 0x0000040000047882 */ /* 0x000fe20000000000 */
[----:B------:R-:W-:Y:S01]  /*0190*/  UMOV UR5, 0x1 ;  /* 0x0000000100057882 */ /* 0x000fe20000000000 */
[----:B------:R-:W-:Y:S01]  /*01a0*/  UMOV UR6, 0x80 ;  /* 0x0000008000067882 */ /* 0x000fe20000000000 */
[----:B------:R-:W-:Y:S01]  /*01b0*/  ELECT P0, URZ, PT ;  /* 0x00000000003f782f */ /* 0x000fe20003800000 */
[----:B------:R-:W-:-:S04]  /*01c0*/  UIADD3 UR6, -UR6, 0x100000, URZ ;  /* 0x0010000006067890 */ /* 0x000fc8000fffe13f */
[----:B------:R-:W-:Y:S02]  /*01d0*/  USHF.L.U32 UR7, UR6, 0xb, URZ ;  /* 0x0000000b06077899 */ /* 0x000fe4000800063f */
[----:B------:R-:W-:Y:S02]  /*01e0*/  USHF.L.U32 UR6, UR6, 0x1, URZ ;  /* 0x0000000106067899 */ /* 0x000fe4000800063f */
[----:B-1----:R-:W-:Y:S02]  /*01f0*/  ULEA UR8, UR8, UR4, 0x18 ;  /* 0x0000000408087291 */ /* 0x002fe4000f8ec03f */
[----:B------:R-:W-:-:S04]  /*0200*/  UIADD3 UR4, -UR5, 0x100000, URZ ;  /* 0x0010000005047890 */ /* 0x000fc8000fffe13f */
[----:B------:R-:W-:Y:S02]  /*0210*/  USHF.L.U32 UR5, UR4, 0xb, URZ ;  /* 0x0000000b04057899 */ /* 0x000fe4000800063f */
[----:B------:R-:W-:Y:S01]  /*0220*/  USHF.L.U32 UR4, UR4, 0x1, URZ ;  /* 0x0000000104047899 */ /* 0x000fe2000800063f */
[----:B------:R-:W1:Y:S11]  /*0230*/  FENCE.VIEW.ASYNC.S ;  /* 0x00000000000073c6 */ /* 0x000e760000000000 */
[----:B-1----:R1:W2:Y:S01]  /*0240*/  SYNCS.EXCH.64 URZ, [UR8+0x2840], UR4 ;  /* 0x00284004083f75b2 */ /* 0x0022a20008000100 */
[----:B------:R1:W3:Y:S01]  /*0250*/  SYNCS.EXCH.64 URZ, [UR8+0x2848], UR6 ;  /* 0x00284806083f75b2 */ /* 0x0002e20008000100 */
[----:B------:R-:W-:Y:S01]  /*0260*/  NOP ;  /* 0x0000000000007918 */ /* 0x000fe20000000000 */
.L_x_2:
[----:B------:R-:W4:Y:S01]  /*0270*/  SHFL.IDX PT, R0, R10, RZ, 0x1f ;  /* 0x00001fff0a007589 */ /* 0x000f2200000e0000 */
[----:B------:R-:W-:Y:S01]  /*0280*/  NOP ;  /* 0x0000000000007918 */ /* 0x000fe20000000000 */
[----:B----4-:R-:W-:-:S13]  /*0290*/  ISETP.NE.AND P0, PT, R0, RZ, PT ;  /* 0x000000ff0000720c */ /* 0x010fda0003f05270 */
[----:B------:R-:W-:Y:S05]  /*02a0*/  @P0 BRA `(.L_x_3) ;  /* 0x0000000000580947 */ /* 0x000fea0003800000 */
[----:B-1----:R-:W1:Y:S01]  /*02b0*/  S2UR UR5, SR_CgaCtaId ;  /* 0x00000000000579c3 */ /* 0x002e620000008800 */
[----:B------:R-:W-:Y:S01]  /*02c0*/  UMOV UR4, 0x400 ;  /* 0x0000040000047882 */ /* 0x000fe20000000000 */
[----:B------:R-:W-:Y:S01]  /*02d0*/  UMOV UR6, 0x1 ;  /* 0x0000000100067882 */ /* 0x000fe20000000000 */
[----:B------:R-:W-:Y:S01]  /*02e0*/  UMOV UR7, 0x80 ;  /* 0x0000008000077882 */ /* 0x000fe20000000000 */
[----:B------:R-:W-:Y:S01]  /*02f0*/  ELECT P0, URZ, PT ;  /* 0x00000000003f782f */ /* 0x000fe20003800000 */
[----:B-1----:R-:W-:Y:S02]  /*0300*/  ULEA UR8, UR5, UR4, 0x18 ;  /* 0x0000000405087291 */ /* 0x002fe4000f8ec03f */
[----:B------:R-:W-:-:S04]  /*0310*/  UIADD3 UR4, -UR6, 0x100000, URZ ;  /* 0x0010000006047890 */ /* 0x000fc8000fffe13f */
[----:B------:R-:W-:Y:S02]  /*0320*/  USHF.L.U32 UR5, UR4, 0xb, URZ ;  /* 0x0000000b04057899 */ /* 0x000fe4000800063f */
[----:B------:R-:W-:Y:S02]  /*0330*/  USHF.L.U32 UR4, UR4, 0x1, URZ ;  /* 0x0000000104047899 */ /* 0x000fe4000800063f */
[----:B------:R-:W-:-:S04]  /*0340*/  UIADD3 UR6, -UR7, 0x100000, URZ ;  /* 0x0010000007067890 */ /* 0x000fc8000fffe13f */
[----:B------:R-:W-:Y:S02]  /*0350*/  USHF.L.U32 UR7, UR6, 0xb, URZ ;  /* 0x0000000b06077899 */ /* 0x000fe4000800063f */
[----:B------:R-:W-:Y:S01]  /*0360*/  USHF.L.U32 UR6, UR6, 0x1, URZ ;  /* 0x0000000106067899 */ /* 0x000fe2000800063f */
[----:B------:R-:W1:Y:S03]  /*0370*/  FENCE.VIEW.ASYNC.S ;  /* 0x00000000000073c6 */ /* 0x000e660000000000 */
[----:B-1----:R4:W1:Y:S08]  /*0380*/  SYNCS.EXCH.64 URZ, [UR8+0x2800], UR4 ;  /* 0x00280004083f75b2 */ /* 0x0028700008000100 */
[----:B------:R4:W1:Y:S01]  /*0390*/  SYNCS.EXCH.64 URZ, [UR8+0x2820], UR6 ;  /* 0x00282006083f75b2 */ /* 0x0008620008000100 */
[----:B------:R4:W1:Y:S01]  /*03a0*/  SYNCS.EXCH.64 URZ, [UR8+0x2808], UR4 ;  /* 0x00280804083f75b2 */ /* 0x0008620008000100 */
[----:B------:R4:W1:Y:S01]  /*03b0*/  SYNCS.EXCH.64 URZ, [UR8+0x2828], UR6 ;  /* 0x00282806083f75b2 */ /* 0x0008620008000100 */
[----:B------:R4:W1:Y:S01]  /*03c0*/  SYNCS.EXCH.64 URZ, [UR8+0x2810], UR4 ;  /* 0x00281004083f75b2 */ /* 0x0008620008000100 */
[----:B------:R4:W1:Y:S01]  /*03d0*/  SYNCS.EXCH.64 URZ, [UR8+0x2830], UR6 ;  /* 0x00283006083f75b2 */ /* 0x0008620008000100 */
[----:B------:R4:W1:Y:S01]  /*03e0*/  SYNCS.EXCH.64 URZ, [UR8+0x2818], UR4 ;  /* 0x00281804083f75b2 */ /* 0x0008620008000100 */
[----:B------:R4:W1:Y:S02]  /*03f0*/  SYNCS.EXCH.64 URZ, [UR8+0x2838], UR6 ;  /* 0x00283806083f75b2 */ /* 0x0008640008000100 */
[----:B----4-:R-:W-:Y:S01]  /*0400*/  NOP ;  /* 0x0000000000007918 */ /* 0x010fe20000000000 */
.L_x_3:
        /* <DEDUP_REMOVED lines=18> */
[----:B------:R4:W1:Y:S02]  /*0530*/  SYNCS.EXCH.64 URZ, [UR8+0x2858], UR6 ;  /* 0x00285806083f75b2 */ /* 0x0008640008000100 */
[----:B----4-:R-:W-:Y:S01]  /*0540*/  NOP ;  /* 0x0000000000007918 */ /* 0x010fe20000000000 */
.L_x_4:
[----:B------:R-:W4:Y:S01]  /*0550*/  S2UR UR11, SR_CTAID.X ;  /* 0x00000000000b79c3 */ /* 0x000f220000002500 */
[----:B------:R-:W5:Y:S01]  /*0560*/  SHFL.IDX PT, R10, R10, RZ, 0x1f ;  /* 0x00001fff0a0a7589 */ /* 0x000f6200000e0000 */
[----:B-1----:R-:W-:Y:S01]  /*0570*/  ULDC UR4, c[0x0][0x28c] ;  /* 0x0000a30000047ab9 */ /* 0x002fe20000000800 */
[----:B------:R-:W-:Y:S02]  /*0580*/  ELECT P0, URZ, PT ;  /* 0x00000000003f782f */ /* 0x000fe40003800000 */
[----:B------:R-:W-:Y:S01]  /*0590*/  SHF.R.S32.HI R3, RZ, 0x1f, R16 ;  /* 0x0000001fff037819 */ /* 0x000fe20000011410 */
[----:B------:R-:W-:Y:S01]  /*05a0*/  UIADD3 UR4, UR4, 0x3f, URZ ;  /* 0x0000003f04047890 */ /* 0x000fe2000fffe03f */
[----:B------:R-:W-:Y:S01]  /*05b0*/  NOP ;  /* 0x0000000000007918 */ /* 0x000fe20000000000 */
[----:B------:R-:W-:Y:S01]  /*05c0*/  BSSY B0, `(.L_x_5) ;  /* 0x000002e000007945 */ /* 0x000fe20003800000 */
[----:B------:R-:W-:Y:S01]  /*05d0*/  LEA.HI R3, R3, R16, RZ, 0x7 ;  /* 0x0000001003037211 */ /* 0x000fe200078f38ff */
[----:B------:R-:W-:Y:S01]  /*05e0*/  USHF.R.S32.HI UR5, URZ, 0x1f, UR4 ;  /* 0x0000001f3f057899 */ /* 0x000fe20008011404 */
[----:B------:R-:W1:Y:S01]  /*05f0*/  S2UR UR36, SR_CTAID.Y ;  /* 0x00000000002479c3 */ /* 0x000e620000002600 */
[----:B------:R-:W-:Y:S01]  /*0600*/  IMAD.MOV.U32 R9, RZ, RZ, RZ ;  /* 0x000000ffff097224 */ /* 0x000fe200078e00ff */
[----:B------:R-:W-:Y:S01]  /*0610*/  LOP3.LUT R3, R3, 0xffffff80, RZ, 0xc0, !PT ;  /* 0xffffff8003037812 */ /* 0x000fe200078ec0ff */
[----:B------:R-:W-:-:S04]  /*0620*/  ULEA.HI UR5, UR5, UR4, URZ, 0x6 ;  /* 0x0000000405057291 */ /* 0x000fc8000f8f303f */
[----:B------:R-:W-:Y:S01]  /*0630*/  USHF.R.S32.HI UR5, URZ, 0x6, UR5 ;  /* 0x000000063f057899 */ /* 0x000fe20008011405 */
[----:B------:R-:W1:Y:S01]  /*0640*/  S2UR UR37, SR_CTAID.Z ;  /* 0x00000000002579c3 */ /* 0x000e620000002700 */
[----:B----4-:R-:W-:-:S07]  /*0650*/  USHF.L.U32 UR11, UR11, 0x6, URZ ;  /* 0x000000060b0b7899 */ /* 0x010fce000800063f */
[----:B--23--:R-:W-:Y:S01]  /*0660*/  BAR.SYNC.DEFER_BLOCKING 0x0 ;  /* 0x0000000000007b1d */ /* 0x00cfe20000010000 */
[----:B-----5:R-:W-:Y:S01]  /*0670*/  ISETP.EQ.AND P1, PT, R10, RZ, P0 ;  /* 0x000000ff0a00720c */ /* 0x020fe20000722270 */
[----:B------:R-:W-:-:S04]  /*0680*/  IMAD.U32 R0, RZ, RZ, UR11 ;  /* 0x0000000bff007e24 */ /* 0x000fc8000f8e00ff */
[----:B------:R-:W-:-:S05]  /*0690*/  VIADD R0, R0, 0x7f ;  /* 0x0000007f00007836 */ /* 0x000fca0000000000 */
[----:B------:R-:W-:Y:S01]  /*06a0*/  SHF.R.U32.HI R19, RZ, 0x6, R0 ;  /* 0x00000006ff137819 */ /* 0x000fe20000011600 */
[----:B------:R-:W-:-:S03]  /*06b0*/  IMAD.IADD R0, R16, 0x1, -R3 ;  /* 0x0000000110007824 */ /* 0x000fc600078e0a03 */
[----:B------:R-:W-:Y:S01]  /*06c0*/  VIMNMX R2, R19, UR5, PT ;  /* 0x0000000513027c48 */ /* 0x000fe2000bfe0100 */
[----:B-1----:R-:W-:Y:S06]  /*06d0*/  @!P1 BRA `(.L_x_6) ;  /* 0x0000000000709947 */ /* 0x002fec0003800000 */
[----:B------:R-:W1:Y:S01]  /*06e0*/  S2R R4, SR_CgaCtaId ;  /* 0x0000000000047919 */ /* 0x000e620000008800 */
[----:B------:R-:W-:Y:S01]  /*06f0*/  MOV R3, 0x400 ;  /* 0x0000040000037802 */ /* 0x000fe20000000f00 */
[----:B------:R-:W-:Y:S01]  /*0700*/  IMAD.MOV.U32 R5, RZ, RZ, 0x1 ;  /* 0x00000001ff057424 */ /* 0x000fe200078e00ff */
[----:B------:R-:W-:Y:S02]  /*0710*/  ISETP.NE.AND P3, PT, R0, RZ, PT ;  /* 0x000000ff0000720c */ /* 0x000fe40003f65270 */
[----:B-1----:R-:W-:Y:S02]  /*0720*/  LEA R4, R4, R3, 0x18 ;  /* 0x0000000304047211 */ /* 0x002fe400078ec0ff */
[----:B------:R-:W-:-:S09]  /*0730*/  SHF.L.U32 R3, R5, 0x1f, RZ ;  /* 0x0000001f05037819 */ /* 0x000fd200000006ff */
.L_x_7:
[----:B-1----:R1:W2:Y:S02]  /*0740*/  SYNCS.PHASECHK.TRANS64.TRYWAIT P2, [R4+URZ+0x2848], R3 ;  /* 0x00284803040075a7 */ /* 0x0022a4000804017f */
[----:B--2---:R-:W-:Y:S05]  /*0750*/  @!P2 NANOSLEEP.SYNCS 0x989680 ;  /* 0x009896800000a95d */ /* 0x004fea0003900000 */
[----:B------:R-:W2:Y:S02]  /*0760*/  @!P2 SYNCS.PHASECHK.TRANS64 P2, [R4+URZ+0x2848], R3 ;  /* 0x002848030400a5a7 */ /* 0x000ea4000804007f */
[----:B--2---:R-:W-:Y:S05]  /*0770*/  @!P2 BRA `(.L_x_7) ;  /* 0xfffffffc00f0a947 */ /* 0x004fea000383ffff */
[----:B------:R-:W-:Y:S05]  /*0780*/  @P3 BRA `(.L_x_8) ;  /* 0x0000000000143947 */ /* 0x000fea0003800000 */
[----:B------:R-:W-:Y:S01]  /*0790*/  LOP3.LUT P2, RZ, R16, 0x1f, RZ, 0xc0, !PT ;  /* 0x0000001f10ff7812 */ /* 0x000fe2000784c0ff */
[----:B-1----:R-:W-:-:S04]  /*07a0*/  IMAD.MOV.U32 R3, RZ, RZ, 0x800 ;  /* 0x00000800ff037424 */ /* 0x002fc800078e00ff */
[----:B------:R2:W-:Y:S08]  /*07b0*/  SYNCS.ARRIVE.TRANS64 RZ, [R4+URZ+0x2840], R3 ;  /* 0x0028400304ff79a7 */ /* 0x0005f0000800003f */
[----:B------:R-:W-:Y:S05]  /*07c0*/  @!P2 BRA `(.L_x_8) ;  /* 0x000000000004a947 */ /* 0x000fea0003800000 */
[----:B------:R-:W-:Y:S01]  /*07d0*/  BPT.TRAP 0x1 ;  /* 0x000000040000795c */ /* 0x000fe20000300000 */
.L_x_8:
[----:B------:R-:W-:Y:S01]  /*07e0*/  R2UR UR8, R4 ;  /* 0x00000000040872ca */ /* 0x000fe200000e0000 */
[----:B------:R-:W-:Y:S01]  /*07f0*/  ULDC.64 UR4, c[0x0][0x198] ;  /* 0x0000660000047ab9 */ /* 0x000fe20000000a00 */
[----:B------:R-:W-:Y:S01]  /*0800*/  UMOV UR6, 0x0 ;  /* 0x0000000000067882 */ /* 0x000fe20000000000 */
[----:B------:R-:W-:Y:S01]  /*0810*/  UIADD3 UR4, UP0, UR4, 0xf0, URZ ;  /* 0x000000f004047890 */ /* 0x000fe2000ff1e03f */
[----:B------:R-:W-:Y:S01]  /*0820*/  UMOV UR7, 0x10000000 ;  /* 0x1000000000077882 */ /* 0x000fe20000000000 */
[----:B------:R-:W-:Y:S02]  /*0830*/  UMOV UR10, URZ ;  /* 0x0000003f000a7c82 */ /* 0x000fe40008000000 */
[----:B------:R-:W-:Y:S01]  /*0840*/  UIADD3.X UR5, URZ, UR5, URZ, UP0, !UPT ;  /* 0x000000053f057290 */ /* 0x000fe200087fe43f */
[----:B------:R-:W-:Y:S01]  /*0850*/  UMOV UR12, UR36 ;  /* 0x00000024000c7c82 */ /* 0x000fe20008000000 */
[----:B------:R-:W-:-:S04]  /*0860*/  UMOV UR13, UR37 ;  /* 0x00000025000d7c82 */ /* 0x000fc80008000000 */
[----:B------:R-:W-:-:S09]  /*0870*/  UIADD3 UR9, UR8, 0x2840, URZ ;  /* 0x0000284008097890 */ /* 0x000fd2000fffe03f */
[----:B------:R3:W-:Y:S02]  /*0880*/  UTMALDG.4D [UR8], [UR4], desc[UR6] ;  /* 0x00000608040075b4 */ /* 0x0007e40008019000 */
[----:B---3--:R-:W-:Y:S01]  /*0890*/  NOP ;  /* 0x0000000000007918 */ /* 0x008fe20000000000 */
.L_x_6:
[----:B------:R-:W-:Y:S05]  /*08a0*/  BSYNC B0 ;  /* 0x0000000000007941 */ /* 0x000fea0003800000 */
.L_x_5:
[----:B------:R-:W-:Y:S01]  /*08b0*/  BSSY B0, `(.L_x_9) ;  /* 0x0000097000007945 */ /* 0x000fe20003800000 */
[----:B------:R-:W-:Y:S02]  /*08c0*/  IMAD.SHL.U32 R8, R2, 0x2, RZ ;  /* 0x0000000202087824 */ /* 0x000fe400078e00ff */
[----:B------:R-:W-:Y:S02]  /*08d0*/  IMAD.MOV.U32 R7, RZ, RZ, 0x1 ;  /* 0x00000001ff077424 */ /* 0x000fe400078e00ff */
[----:B------:R-:W-:Y:S02]  /*08e0*/  IMAD.MOV.U32 R6, RZ, RZ, 0x1 ;  /* 0x00000001ff067424 */ /* 0x000fe400078e00ff */
[----:B------:R-:W-:Y:S01]  /*08f0*/  IMAD.MOV.U32 R5, RZ, RZ, RZ ;  /* 0x000000ffff057224 */ /* 0x000fe200078e00ff */
[----:B------:R-:W-:Y:S06]  /*0900*/  @!P1 BRA `(.L_x_10) ;  /* 0x0000000800449947 */ /* 0x000fec0003800000 */
[----:B------:R-:W-:Y:S01]  /*0910*/  ISETP.GE.AND P1, PT, R2, 0x1, PT ;  /* 0x000000010200780c */ /* 0x000fe20003f26270 */
[----:B------:R-:W-:Y:S01]  /*0920*/  IMAD.MOV.U32 R9, RZ, RZ, RZ ;  /* 0x000000ffff097224 */ /* 0x000fe200078e00ff */
[----:B------:R-:W-:Y:S01]  /*0930*/  LOP3.LUT R11, R16, 0x1f, RZ, 0xc0, !PT ;  /* 0x0000001f100b7812 */ /* 0x000fe200078ec0ff */
[----:B------:R-:W-:-:S10]  /*0940*/  IMAD.MOV.U32 R5, RZ, RZ, RZ ;  /* 0x000000ffff057224 */ /* 0x000fd400078e00ff */
[----:B------:R-:W-:Y:S05]  /*0950*/  @!P1 BRA `(.L_x_11) ;  /* 0x0000000000f49947 */ /* 0x000fea0003800000 */
[----:B-12---:R-:W1:Y:S01]  /*0960*/  S2R R4, SR_CgaCtaId ;  /* 0x0000000000047919 */ /* 0x006e620000008800 */
[----:B------:R-:W-:Y:S01]  /*0970*/  MOV R3, 0x400 ;  /* 0x0000040000037802 */ /* 0x000fe20000000f00 */
[----:B------:R-:W-:Y:S01]  /*0980*/  IMAD.MOV.U32 R6, RZ, RZ, 0x1 ;  /* 0x00000001ff067424 */ /* 0x000fe200078e00ff */
[----:B------:R-:W-:Y:S01]  /*0990*/  ISETP.NE.AND P2, PT, R0, RZ, PT ;  /* 0x000000ff0000720c */ /* 0x000fe20003f45270 */
[----:B------:R-:W-:Y:S01]  /*09a0*/  IMAD.MOV.U32 R5, RZ, RZ, 0x1 ;  /* 0x00000001ff057424 */ /* 0x000fe200078e00ff */
[----:B-1----:R-:W-:Y:S02]  /*09b0*/  LEA R3, R4, R3, 0x18 ;  /* 0x0000000304037211 */ /* 0x002fe400078ec0ff */
[----:B------:R-:W-:-:S09]  /*09c0*/  SHF.L.U32 R4, R6, 0x1f, RZ ;  /* 0x0000001f06047819 */ /* 0x000fd200000006ff */
.L_x_12:
[----:B-1----:R1:W2:Y:S02]  /*09d0*/  SYNCS.PHASECHK.TRANS64.TRYWAIT P1, [R3+URZ+0x2820], R4 ;  /* 0x00282004030075a7 */ /* 0x0022a4000802017f */
[----:B--2---:R-:W-:Y:S05]  /*09e0*/  @!P1 NANOSLEEP.SYNCS 0x989680 ;  /* 0x009896800000995d */ /* 0x004fea0003900000 */
[----:B------:R-:W2:Y:S02]  /*09f0*/  @!P1 SYNCS.PHASECHK.TRANS64 P1, [R3+URZ+0x2820], R4 ;  /* 0x00282004030095a7 */ /* 0x000ea4000802007f */
[----:B--2---:R-:W-:Y:S05]  /*0a00*/  @!P1 BRA `(.L_x_12) ;  /* 0xfffffffc00f09947 */ /* 0x004fea000383ffff */
[----:B------:R-:W-:Y:S05]  /*0a10*/  @P2 BRA `(.L_x_13) ;  /* 0x0000000000142947 */ /* 0x000fea0003800000 */
[----:B------:R-:W-:Y:S01]  /*0a20*/  ISETP.NE.AND P1, PT, R11, RZ, PT ;  /* 0x000000ff0b00720c */ /* 0x000fe20003f25270 */
[----:B-1----:R-:W-:-:S04]  /*0a30*/  IMAD.MOV.U32 R4, RZ, RZ, 0x800 ;  /* 0x00000800ff047424 */ /* 0x002fc800078e00ff */
[----:B------:R2:W-:Y:S08]  /*0a40*/  SYNCS.ARRIVE.TRANS64 RZ, [R3+URZ+0x2800], R4 ;  /* 0x0028000403ff79a7 */ /* 0x0005f0000800003f */
[----:B------:R-:W-:Y:S05]  /*0a50*/  @!P1 BRA `(.L_x_13) ;  /* 0x0000000000049947 */ /* 0x000fea0003800000 */
[----:B------:R-:W-:Y:S01]  /*0a60*/  BPT.TRAP 0x1 ;  /* 0x000000040000795c */ /* 0x000fe20000300000 */
.L_x_13:
[----:B------:R-:W-:Y:S01]  /*0a70*/  R2UR UR33, R3 ;  /* 0x00000000032172ca */ /* 0x000fe200000e0000 */
[----:B-12---:R-:W1:Y:S01]  /*0a80*/  S2R R4, SR_CgaCtaId ;  /* 0x0000000000047919 */ /* 0x006e620000008800 */
[----:B------:R-:W-:Y:S01]  /*0a90*/  ULDC.64 UR4, c[0x0][0x198] ;  /* 0x0000660000047ab9 */ /* 0x000fe20000000a00 */
[----:B------:R-:W-:Y:S01]  /*0aa0*/  UMOV UR6, 0x0 ;  /* 0x0000000000067882 */ /* 0x000fe20000000000 */
[----:B------:R-:W-:Y:S01]  /*0ab0*/  UIADD3 UR4, UP0, UR4, 0x1f0, URZ ;  /* 0x000001f004047890 */ /* 0x000fe2000ff1e03f */
[----:B------:R-:W-:Y:S01]  /*0ac0*/  MOV R3, 0x400 ;  /* 0x0000040000037802 */ /* 0x000fe20000000f00 */
[----:B------:R-:W-:Y:S01]  /*0ad0*/  UMOV UR7, 0x10000000 ;  /* 0x1000000000077882 */ /* 0x000fe20000000000 */
[----:B------:R-:W-:Y:S01]  /*0ae0*/  UMOV UR34, URZ ;  /* 0x0000003f00227c82 */ /* 0x000fe20008000000 */
[----:B------:R-:W-:Y:S01]  /*0af0*/  UIADD3.X UR5, URZ, UR5, URZ, UP0, !UPT ;  /* 0x000000053f057290 */ /* 0x000fe200087fe43f */
[----:B------:R-:W-:Y:S01]  /*0b00*/  IMAD.MOV.U32 R6, RZ, RZ, 0x1 ;  /* 0x00000001ff067424 */ /* 0x000fe200078e00ff */
[----:B------:R-:W-:Y:S01]  /*0b10*/  UMOV UR35, URZ ;  /* 0x0000003f00237c82 */ /* 0x000fe20008000000 */
[----:B------:R-:W-:Y:S01]  /*0b20*/  ISETP.NE.AND P2, PT, R0, RZ, PT ;  /* 0x000000ff0000720c */ /* 0x000fe20003f45270 */
[----:B------:R-:W-:Y:S01]  /*0b30*/  IMAD.MOV.U32 R9, RZ, RZ, 0x1 ;  /* 0x00000001ff097424 */ /* 0x000fe200078e00ff */
[----:B------:R-:W-:Y:S01]  /*0b40*/  UIADD3 UR32, UR33, 0x800, URZ ;  /* 0x0000080021207890 */ /* 0x000fe2000fffe03f */
[----:B------:R-:W-:Y:S01]  /*0b50*/  SHF.L.U32 R6, R6, 0x1f, RZ ;  /* 0x0000001f06067819 */ /* 0x000fe200000006ff */
[----:B------:R-:W-:-:S09]  /*0b60*/  UIADD3 UR33, UR33, 0x2800, URZ ;  /* 0x0000280021217890 */ /* 0x000fd2000fffe03f */
[----:B------:R2:W-:Y:S01]  /*0b70*/  UTMALDG.4D [UR32], [UR4], desc[UR6] ;  /* 0x00000620040075b4 */ /* 0x0005e20008019000 */
[----:B-1----:R-:W-:-:S05]  /*0b80*/  LEA R4, R4, R3, 0x18 ;  /* 0x0000000304047211 */ /* 0x002fca00078ec0ff */
[----:B--2---:R-:W-:-:S07]  /*0b90*/  IMAD R3, R5, 0x8, R4 ;  /* 0x0000000805037824 */ /* 0x004fce00078e0204 */
.L_x_14:
        /* <DEDUP_REMOVED lines=10> */
.L_x_15:
[----:B------:R-:W-:Y:S01]  /*0c40*/  IMAD R4, R5, 0x800, R4 ;  /* 0x0000080005047824 */ /* 0x000fe200078e0204 */
[----:B------:R-:W-:Y:S01]  /*0c50*/  R2UR UR33, R3 ;  /* 0x00000000032172ca */ /* 0x000fe200000e0000 */
[----:B------:R-:W-:Y:S01]  /*0c60*/  ULDC.64 UR4, c[0x0][0x198] ;  /* 0x0000660000047ab9 */ /* 0x000fe20000000a00 */
[----:B------:R-:W-:Y:S01]  /*0c70*/  UMOV UR6, 0x0 ;  /* 0x0000000000067882 */ /* 0x000fe20000000000 */
[----:B------:R-:W-:Y:S01]  /*0c80*/  UIADD3 UR4, UP0, UR4, 0x2f0, URZ ;  /* 0x000002f004047890 */ /* 0x000fe2000ff1e03f */
[----:B------:R-:W-:Y:S01]  /*0c90*/  R2UR UR32, R4 ;  /* 0x00000000042072ca */ /* 0x000fe200000e0000 */
[----:B------:R-:W-:Y:S01]  /*0ca0*/  UMOV UR7, 0x10000000 ;  /* 0x1000000000077882 */ /* 0x000fe20000000000 */
[----:B------:R-:W-:Y:S01]  /*0cb0*/  UMOV UR34, URZ ;  /* 0x0000003f00227c82 */ /* 0x000fe20008000000 */
[----:B------:R-:W-:Y:S01]  /*0cc0*/  UIADD3.X UR5, URZ, UR5, URZ, UP0, !UPT ;  /* 0x000000053f057290 */ /* 0x000fe200087fe43f */
[----:B------:R-:W-:Y:S01]  /*0cd0*/  VIADD R5, R5, 0x1 ;  /* 0x0000000105057836 */ /* 0x000fe20000000000 */
[----:B------:R-:W-:-:S04]  /*0ce0*/  UMOV UR35, URZ ;  /* 0x0000003f00237c82 */ /* 0x000fc80008000000 */
[----:B------:R-:W-:-:S04]  /*0cf0*/  UIADD3 UR33, UR33, 0x2800, URZ ;  /* 0x0000280021217890 */ /* 0x000fc8000fffe03f */
[----:B------:R-:W-:-:S09]  /*0d00*/  UIADD3 UR32, UR32, 0x800, URZ ;  /* 0x0000080020207890 */ /* 0x000fd2000fffe03f */
[----:B------:R3:W-:Y:S02]  /*0d10*/  UTMALDG.4D [UR32], [UR4], desc[UR6] ;  /* 0x00000620040075b4 */ /* 0x0007e40008019000 */
[----:B---3--:R-:W-:Y:S01]  /*0d20*/  NOP ;  /* 0x0000000000007918 */ /* 0x008fe20000000000 */
.L_x_11:
[----:B------:R-:W-:Y:S01]  /*0d30*/  ISETP.GE.AND P1, PT, R2, 0x2, PT ;  /* 0x000000020200780c */ /* 0x000fe20003f26270 */
[----:B-12---:R-:W-:-:S12]  /*0d40*/  IMAD.MOV.U32 R6, RZ, RZ, 0x1 ;  /* 0x00000001ff067424 */ /* 0x006fd800078e00ff */
[----:B------:R-:W-:Y:S05]  /*0d50*/  @!P1 BRA `(.L_x_16) ;  /* 0x0000000400249947 */ /* 0x000fea0003800000 */
[----:B------:R-:W1:Y:S01]  /*0d60*/  S2R R4, SR_CgaCtaId ;  /* 0x0000000000047919 */ /* 0x000e620000008800 */
[----:B------:R-:W-:Y:S02]  /*0d70*/  MOV R3, 0x400 ;  /* 0x0000040000037802 */ /* 0x000fe40000000f00 */
[----:B------:R-:W-:Y:S02]  /*0d80*/  MOV R6, 0x1 ;  /* 0x0000000100067802 */ /* 0x000fe40000000f00 */
[----:B------:R-:W-:Y:S02]  /*0d90*/  ISETP.NE.AND P2, PT, R0, RZ, PT ;  /* 0x000000ff0000720c */ /* 0x000fe40003f45270 */
[----:B------:R-:W-:Y:S02]  /*0da0*/  SHF.L.U32 R6, R6, 0x1f, RZ ;  /* 0x0000001f06067819 */ /* 0x000fe400000006ff */
[----:B-1----:R-:W-:-:S05]  /*0db0*/  LEA R4, R4, R3, 0x18 ;  /* 0x0000000304047211 */ /* 0x002fca00078ec0ff */
[----:B------:R-:W-:-:S07]  /*0dc0*/  IMAD R3, R5, 0x8, R4 ;  /* 0x0000000805037824 */ /* 0x000fce00078e0204 */
.L_x_17:
        /* <DEDUP_REMOVED lines=10> */
.L_x_18:
[----:B------:R-:W-:Y:S01]  /*0e70*/  IMAD R4, R5, 0x800, R4 ;  /* 0x0000080005047824 */ /* 0x000fe200078e0204 */
[----:B------:R-:W-:Y:S01]  /*0e80*/  R2UR UR33, R3 ;  /* 0x00000000032172ca */ /* 0x000fe200000e0000 */
[----:B------:R-:W-:Y:S01]  /*0e90*/  ULDC.64 UR4, c[0x0][0x198] ;  /* 0x0000660000047ab9 */ /* 0x000fe20000000a00 */
[----:B------:R-:W-:Y:S01]  /*0ea0*/  R2UR UR35, R9 ;  /* 0x00000000092372ca */ /* 0x000fe200000e0000 */
[----:B------:R-:W-:Y:S01]  /*0eb0*/  UIADD3 UR4, UP0, UR4, 0x1f0, URZ ;  /* 0x000001f004047890 */ /* 0x000fe2000ff1e03f */
[----:B------:R-:W-:Y:S01]  /*0ec0*/  R2UR UR32, R4 ;  /* 0x00000000042072ca */ /* 0x000fe200000e0000 */
[----:B------:R-:W-:Y:S01]  /*0ed0*/  UMOV UR6, 0x0 ;  /* 0x0000000000067882 */ /* 0x000fe20000000000 */
[----:B------:R-:W3:Y:S01]  /*0ee0*/  S2R R4, SR_CgaCtaId ;  /* 0x0000000000047919 */ /* 0x000ee20000008800 */
[----:B------:R-:W-:Y:S01]  /*0ef0*/  UIADD3.X UR5, URZ, UR5, URZ, UP0, !UPT ;  /* 0x000000053f057290 */ /* 0x000fe200087fe43f */
[----:B------:R-:W-:Y:S01]  /*0f00*/  VIADD R5, R5, 0x1 ;  /* 0x0000000105057836 */ /* 0x000fe20000000000 */
[----:B------:R-:W-:Y:S01]  /*0f10*/  UMOV UR7, 0x10000000 ;  /* 0x1000000000077882 */ /* 0x000fe20000000000 */
[----:B------:R-:W-:Y:S01]  /*0f20*/  UMOV UR34, URZ ;  /* 0x0000003f00227c82 */ /* 0x000fe20008000000 */
[----:B-12---:R-:W-:-:S02]  /*0f30*/  MOV R3, 0x400 ;  /* 0x0000040000037802 */ /* 0x006fc40000000f00 */
[----:B------:R-:W-:Y:S01]  /*0f40*/  UIADD3 UR33, UR33, 0x2800, URZ ;  /* 0x0000280021217890 */ /* 0x000fe2000fffe03f */
[C---:B------:R-:W-:Y:S01]  /*0f50*/  ISETP.NE.AND P2, PT, R5.reuse, 0x4, PT ;  /* 0x000000040500780c */ /* 0x040fe20003f45270 */
[----:B------:R-:W-:Y:S01]  /*0f60*/  USHF.L.U32 UR35, UR35, 0x6, URZ ;  /* 0x0000000623237899 */ /* 0x000fe2000800063f */
[C---:B------:R-:W-:Y:S01]  /*0f70*/  ISETP.NE.AND P1, PT, R5.reuse, 0x4, PT ;  /* 0x000000040500780c */ /* 0x040fe20003f25270 */
[----:B------:R-:W-:Y:S01]  /*0f80*/  UIADD3 UR32, UR32, 0x800, URZ ;  /* 0x0000080020207890 */ /* 0x000fe2000fffe03f */
[----:B------:R-:W-:Y:S02]  /*0f90*/  SEL R5, R5, RZ, P2 ;  /* 0x000000ff05057207 */ /* 0x000fe40001000000 */
[----:B------:R-:W-:Y:S02]  /*0fa0*/  SEL R6, RZ, 0x1, !P1 ;  /* 0x00000001ff067807 */ /* 0x000fe40004800000 */
[----:B------:R-:W-:-:S04]  /*0fb0*/  ISETP.NE.AND P3, PT, R0, RZ, PT ;  /* 0x000000ff0000720c */ /* 0x000fc80003f65270 */
[----:B------:R1:W-:Y:S01]  /*0fc0*/  UTMALDG.4D [UR32], [UR4], desc[UR6] ;  /* 0x00000620040075b4 */ /* 0x0003e20008019000 */
[----:B---3--:R-:W-:Y:S02]  /*0fd0*/  LEA R4, R4, R3, 0x18 ;  /* 0x0000000304047211 */ /* 0x008fe400078ec0ff */
[----:B------:R-:W-:-:S03]  /*0fe0*/  SHF.L.U32 R3, R6, 0x1f, RZ ;  /* 0x0000001f06037819 */ /* 0x000fc600000006ff */
[----:B-1----:R-:W-:-:S07]  /*0ff0*/  IMAD R8, R5, 0x8, R4 ;  /* 0x0000000805087824 */ /* 0x002fce00078e0204 */
.L_x_19:
        /* <DEDUP_REMOVED lines=10> */
.L_x_20:
[----:B------:R-:W-:Y:S01]  /*10a0*/  IMAD R4, R5, 0x800, R4 ;  /* 0x0000080005047824 */ /* 0x000fe200078e0204 */
[----:B------:R-:W-:Y:S01]  /*10b0*/  R2UR UR35, R9 ;  /* 0x00000000092372ca */ /* 0x000fe200000e0000 */
[----:B------:R-:W-:Y:S01]  /*10c0*/  ULDC.64 UR4, c[0x0][0x198] ;  /* 0x0000660000047ab9 */ /* 0x000fe20000000a00 */
[----:B------:R-:W-:Y:S01]  /*10d0*/  R2UR UR33, R8 ;  /* 0x00000000082172ca */ /* 0x000fe200000e0000 */
[----:B------:R-:W-:Y:S01]  /*10e0*/  UIADD3 UR4, UP0, UR4, 0x2f0, URZ ;  /* 0x000002f004047890 */ /* 0x000fe2000ff1e03f */
[----:B------:R-:W-:Y:S01]  /*10f0*/  R2UR UR32, R4 ;  /* 0x00000000042072ca */ /* 0x000fe200000e0000 */
[----:B------:R-:W-:Y:S01]  /*1100*/  UMOV UR6, 0x0 ;  /* 0x0000000000067882 */ /* 0x000fe20000000000 */
[----:B------:R-:W-:Y:S01]  /*1110*/  UMOV UR7, 0x10000000 ;  /* 0x1000000000077882 */ /* 0x000fe20000000000 */
[----:B------:R-:W-:Y:S01]  /*1120*/  UIADD3.X UR5, URZ, UR5, URZ, UP0, !UPT ;  /* 0x000000053f057290 */ /* 0x000fe200087fe43f */
[----:B------:R-:W-:Y:S01]  /*1130*/  VIADD R5, R5, 0x1 ;  /* 0x0000000105057836 */ /* 0x000fe20000000000 */
[----:B------:R-:W-:Y:S01]  /*1140*/  UMOV UR34, URZ ;  /* 0x0000003f00227c82 */ /* 0x000fe20008000000 */
[----:B------:R-:W-:-:S03]  /*1150*/  VIADD R9, R9, 0x1 ;  /* 0x0000000109097836 */ /* 0x000fc60000000000 */
[----:B------:R-:W-:Y:S01]  /*1160*/  USHF.L.U32 UR35, UR35, 0x6, URZ ;  /* 0x0000000623237899 */ /* 0x000fe2000800063f */
[C---:B------:R-:W-:Y:S01]  /*1170*/  ISETP.NE.AND P1, PT, R5.reuse, 0x4, PT ;  /* 0x000000040500780c */ /* 0x040fe20003f25270 */
[----:B------:R-:W-:Y:S02]  /*1180*/  UIADD3 UR33, UR33, 0x2800, URZ ;  /* 0x0000280021217890 */ /* 0x000fe4000fffe03f */
[----:B------:R-:W-:Y:S01]  /*1190*/  UIADD3 UR32, UR32, 0x800, URZ ;  /* 0x0000080020207890 */ /* 0x000fe2000fffe03f */
[----:B-12---:R-:W-:Y:S02]  /*11a0*/  SEL R3, RZ, 0x1, P1 ;  /* 0x00000001ff037807 */ /* 0x006fe40000800000 */
[----:B------:R-:W-:Y:S02]  /*11b0*/  SEL R5, R5, RZ, P1 ;  /* 0x000000ff05057207 */ /* 0x000fe40000800000 */
[----:B------:R-:W-:-:S04]  /*11c0*/  LOP3.LUT R6, R6, R3, RZ, 0x3c, !PT ;  /* 0x0000000306067212 */ /* 0x000fc800078e3cff */
[----:B------:R1:W-:Y:S02]  /*11d0*/  UTMALDG.4D [UR32], [UR4], desc[UR6] ;  /* 0x00000620040075b4 */ /* 0x0003e40008019000 */
[----:B-1----:R-:W-:Y:S01]  /*11e0*/  NOP ;  /* 0x0000000000007918 */ /* 0x002fe20000000000 */
.L_x_16:
[----:B------:R-:W-:-:S05]  /*11f0*/  IMAD.SHL.U32 R8, R2, 0x2, RZ ;  /* 0x0000000202087824 */ /* 0x000fca00078e00ff */
[----:B------:R-:W-:-:S04]  /*1200*/  LOP3.LUT R8, R8, 0xfffffffe, RZ, 0x3c, !PT ;  /* 0xfffffffe08087812 */ /* 0x000fc800078e3cff */
[----:B------:R-:W-:-:S07]  /*1210*/  IADD3 R8, -R8, -0x6, RZ ;  /* 0xfffffffa08087810 */ /* 0x000fce0007ffe1ff */
.L_x_10:
[----:B------:R-:W-:Y:S05]  /*1220*/  BSYNC B0 ;  /* 0x0000000000007941 */ /* 0x000fea0003800000 */
.L_x_9:
[----:B------:R-:W3:Y:S01]  /*1230*/  S2R R11, SR_CgaCtaId ;  /* 0x00000000000b7919 */ /* 0x000ee20000008800 */
[----:B------:R-:W-:Y:S01]  /*1240*/  MOV R2, 0x400 ;  /* 0x0000040000027802 */ /* 0x000fe20000000f00 */
[----:B-12---:R-:W-:Y:S01]  /*1250*/  IMAD.MOV.U32 R4, RZ, RZ, RZ ;  /* 0x000000ffff047224 */ /* 0x006fe200078e00ff */
[----:B------:R-:W-:Y:S02]  /*1260*/  SHF.L.U32 R3, RZ, 0x1f, RZ ;  /* 0x0000001fff037819 */ /* 0x000fe400000006ff */
[----:B---3--:R-:W-:-:S07]  /*1270*/  LEA R2, R11, R2, 0x18 ;  /* 0x000000020b027211 */ /* 0x008fce00078ec0ff */
.L_x_21:
[----:B-1----:R1:W2:Y:S02]  /*1280*/  SYNCS.PHASECHK.TRANS64.TRYWAIT P1, [R2+URZ+0x2840], R3 ;  /* 0x00284003020075a7 */ /* 0x0022a4000802017f */
[----:B--2---:R-:W-:Y:S05]  /*1290*/  @!P1 NANOSLEEP.SYNCS 0x989680 ;  /* 0x009896800000995d */ /* 0x004fea0003900000 */
[----:B------:R-:W2:Y:S02]  /*12a0*/  @!P1 SYNCS.PHASECHK.TRANS64 P1, [R2+URZ+0x2840], R3 ;  /* 0x00284003020095a7 */ /* 0x000ea4000802007f */
[----:B--2---:R-:W-:Y:S05]  /*12b0*/  @!P1 BRA `(.L_x_21) ;  /* 0xfffffffc00f09947 */ /* 0x004fea000383ffff */
[----:B------:R-:W2:Y:S01]  /*12c0*/  LDC R11, c[0x0][0x28c] ;  /* 0x0000a300ff0b7b82 */ /* 0x000ea20000000800 */
[----:B-1----:R-:W-:Y:S02]  /*12d0*/  SHF.R.S32.HI R3, RZ, 0x1f, R0 ;  /* 0x0000001fff037819 */ /* 0x002fe40000011400 */
[----:B------:R-:W-:Y:S01]  /*12e0*/  SHF.L.U32 R15, RZ, 0x1f, RZ ;  /* 0x0000001fff0f7819 */ /* 0x000fe200000006ff */
[----:B--2---:R-:W-:Y:S01]  /*12f0*/  VIADD R12, R11, 0x3f ;  /* 0x0000003f0b0c7836 */ /* 0x004fe20000000000 */
[----:B------:R-:W-:-:S04]  /*1300*/  LEA.HI R11, R3, R0, RZ, 0x5 ;  /* 0x00000000030b7211 */ /* 0x000fc800078f28ff */
[----:B------:R-:W-:Y:S02]  /*1310*/  SHF.R.S32.HI R13, RZ, 0x1f, R12 ;  /* 0x0000001fff0d7819 */ /* 0x000fe4000001140c */
[----:B------:R-:W-:Y:S02]  /*1320*/  SHF.R.S32.HI R11, RZ, 0x5, R11 ;  /* 0x00000005ff0b7819 */ /* 0x000fe4000001140b */
[----:B------:R-:W-:Y:S02]  /*1330*/  LEA.HI R13, R13, R12, RZ, 0x6 ;  /* 0x0000000c0d0d7211 */ /* 0x000fe400078f30ff */
[----:B------:R-:W-:Y:S02]  /*1340*/  LEA R11, R11, UR11, 0x4 ;  /* 0x0000000b0b0b7c11 */ /* 0x000fe4000f8e20ff */
[----:B------:R-:W-:-:S07]  /*1350*/  SHF.R.S32.HI R18, RZ, 0x6, R13 ;  /* 0x00000006ff127819 */ /* 0x000fce000001140d */
.L_x_22:
[----:B-1----:R1:W2:Y:S02]  /*1360*/  SYNCS.PHASECHK.TRANS64.TRYWAIT P1, [R2+URZ+0x2800], R15 ;  /* 0x0028000f020075a7 */ /* 0x0022a4000802017f */
[----:B--2---:R-:W-:Y:S05]  /*1370*/  @!P1 NANOSLEEP.SYNCS 0x989680 ;  /* 0x009896800000995d */ /* 0x004fea0003900000 */
[----:B------:R-:W2:Y:S02]  /*1380*/  @!P1 SYNCS.PHASECHK.TRANS64 P1, [R2+URZ+0x2800], R15 ;  /* 0x0028000f020095a7 */ /* 0x000ea4000802007f */
[----:B--2---:R-:W-:Y:S05]  /*1390*/  @!P1 BRA `(.L_x_22) ;  /* 0xfffffffc00f09947 */ /* 0x004fea000383ffff */
[----:B------:R-:W-:Y:S01]  /*13a0*/  LEA.HI R3, R3, R0, RZ, 0x2 ;  /* 0x0000000003037211 */ /* 0x000fe200078f10ff */
[----:B------:R-:W-:Y:S05]  /*13b0*/  WARPSYNC.ALL ;  /* 0x0000000000007948 */ /* 0x000fea0003800000 */
[--C-:B------:R-:W-:Y:S02]  /*13c0*/  SHF.R.S32.HI R14, RZ, 0x2, R3.reuse ;  /* 0x00000002ff0e7819 */ /* 0x100fe40000011403 */
[----:B------:R-:W-:Y:S02]  /*13d0*/  SHF.R.S32.HI R13, RZ, 0x1f, R3 ;  /* 0x0000001fff0d7819 */ /* 0x000fe40000011403 */
[----:B------:R-:W-:-:S02]  /*13e0*/  LOP3.LUT R3, R3, 0x7ffffffc, RZ, 0xc0, !PT ;  /* 0x7ffffffc03037812 */ /* 0x000fc400078ec0ff */
[----:B------:R-:W-:Y:S02]  /*13f0*/  LEA.HI R13, R13, R14, RZ, 0x3 ;  /* 0x0000000e0d0d7211 */ /* 0x000fe400078f18ff */
[----:B------:R-:W-:Y:S01]  /*1400*/  VIMNMX R19, R18, R19, PT ;  /* 0x0000001312137248 */ /* 0x000fe20003fe0100 */
[----:B------:R-:W-:Y:S01]  /*1410*/  IMAD.IADD R12, R0, 0x1, -R3 ;  /* 0x00000001000c7824 */ /* 0x000fe200078e0a03 */
[----:B------:R-:W-:-:S03]  /*1420*/  LOP3.LUT R3, R13, 0xfffffff8, RZ, 0xc0, !PT ;  /* 0xfffffff80d037812 */ /* 0x000fc600078ec0ff */
[----:B------:R-:W-:Y:S01]  /*1430*/  IMAD.SHL.U32 R12, R12, 0x2, RZ ;  /* 0x000000020c0c7824 */ /* 0x000fe200078e00ff */
[----:B------:R-:W-:Y:S02]  /*1440*/  IADD3 R3, R11, R14, -R3 ;  /* 0x0000000e0b037210 */ /* 0x000fe40007ffe803 */
[C---:B------:R-:W-:Y:S01]  /*1450*/  R2UR UR14, R2.reuse ;  /* 0x00000000020e72ca */ /* 0x040fe200000e0000 */
[----:B------:R-:W-:Y:S01]  /*1460*/  WARPGROUP.ARRIVE ;  /* 0x00000000000079c5 */ /* 0x000fe20000000000 */
[----:B------:R-:W-:Y:S01]  /*1470*/  R2UR UR4, R2 ;  /* 0x00000000020472ca */ /* 0x000fe200000e0000 */
[----:B------:R-:W-:Y:S01]  /*1480*/  UMOV UR5, 0xc0000010 ;  /* 0xc000001000057882 */ /* 0x000fe20000000000 */
[----:B------:R-:W-:Y:S01]  /*1490*/  UMOV UR7, 0xc0000010 ;  /* 0xc000001000077882 */ /* 0x000fe20000000000 */
[C---:B------:R-:W-:Y:S01]  /*14a0*/  VIADD R18, R12.reuse, 0x9 ;  /* 0x000000090c127836 */ /* 0x040fe20000000000 */
[CC--:B------:R-:W-:Y:S01]  /*14b0*/  ISETP.GE.AND P3, PT, R3.reuse, R12.reuse, PT ;  /* 0x0000000c0300720c */ /* 0x0c0fe20003f66270 */
[C---:B------:R-:W-:Y:S01]  /*14c0*/  VIADD R14, R12.reuse, 0x8 ;  /* 0x000000080c0e7836 */ /* 0x040fe20000000000 */
[C---:B------:R-:W-:Y:S01]  /*14d0*/  ISETP.GT.AND P1, PT, R3.reuse, R12, PT ;  /* 0x0000000c0300720c */ /* 0x040fe20003f24270 */
[C---:B------:R-:W-:Y:S01]  /*14e0*/  VIADD R20, R12.reuse, 0x10 ;  /* 0x000000100c147836 */ /* 0x040fe20000000000 */
[C---:B------:R-:W-:Y:S01]  /*14f0*/  ISETP.GE.AND P5, PT, R3.reuse, R18, PT ;  /* 0x000000120300720c */ /* 0x040fe20003fa6270 */
[C---:B------:R-:W-:Y:S01]  /*1500*/  VIADD R18, R12.reuse, 0x19 ;  /* 0x000000190c127836 */ /* 0x040fe20000000000 */
[C---:B------:R-:W-:Y:S01]  /*1510*/  ISETP.GE.AND P6, PT, R3.reuse, R14, PT ;  /* 0x0000000e0300720c */ /* 0x040fe20003fc6270 */
[----:B------:R-:W-:Y:S01]  /*1520*/  UIADD3 UR14, UR14, 0x800, URZ ;  /* 0x000008000e0e7890 */ /* 0x000fe2000fffe03f */
[C---:B------:R-:W-:Y:S01]  /*1530*/  VIADD R14, R12.reuse, 0x18 ;  /* 0x000000180c0e7836 */ /* 0x040fe20000000000 */
[----:B------:R-:W-:Y:S01]  /*1540*/  USHF.R.U32.HI UR4, URZ, 0x4, UR4 ;  /* 0x000000043f047899 */ /* 0x000fe20008011604 */
[----:B------:R-:W-:Y:S01]  /*1550*/  VIADD R22, R12, 0x11 ;  /* 0x000000110c167836 */ /* 0x000fe20000000000 */
[----:B------:R-:W-:Y:S01]  /*1560*/  USHF.R.U32.HI UR14, URZ, 0x4, UR14 ;  /* 0x000000043f0e7899 */ /* 0x000fe2000801160e */
[C---:B------:R-:W-:Y:S01]  /*1570*/  ISETP.GE.AND P2, PT, R3.reuse, R20, PT ;  /* 0x000000140300720c */ /* 0x040fe20003f46270 */
[----:B------:R-:W-:Y:S01]  /*1580*/  ULOP3.LUT UR4, UR4, 0x3fff, URZ, 0xc0, !UPT ;  /* 0x00003fff04047892 */ /* 0x000fe2000f8ec03f */
[----:B------:R-:W-:Y:S01]  /*1590*/  P2R R13, PR, RZ, 0x1 ;  /* 0x00000001ff0d7803 */ /* 0x000fe20000000000 */
[----:B------:R-:W-:Y:S01]  /*15a0*/  ULOP3.LUT UR14, UR14, 0x3fff, URZ, 0xc0, !UPT ;  /* 0x00003fff0e0e7892 */ /* 0x000fe2000f8ec03f */
[----:B------:R-:W-:Y:S01]  /*15b0*/  ISETP.GE.AND P4, PT, R3, R22, PT ;  /* 0x000000160300720c */ /* 0x000fe20003f86270 */
[----:B------:R-:W-:-:S02]  /*15c0*/  ULOP3.LUT UR4, UR4, 0x10000, URZ, 0xfc, !UPT ;  /* 0x0001000004047892 */ /* 0x000fc4000f8efc3f */
[----:B------:R-:W-:-:S07]  /*15d0*/  ULOP3.LUT UR16, UR14, 0x10000, URZ, 0xfc, !UPT ;  /* 0x000100000e107892 */ /* 0x000fce000f8efc3f */
[----:B------:R-:W-:Y:S02]  /*15e0*/  UMOV UR6, UR16 ;  /* 0x0000001000067c82 */ /* 0x000fe40008000000 */
[----:B------:R-:W-:Y:S01]  /*15f0*/  HGMMA.64x64x16.F32.BF16 R24, gdesc[UR4], RZ, !UPT, gsb0 ;  /* 0x00e00000041879f0 */ /* 0x000fe2000c0018ff */
[----:B------:R-:W-:Y:S02]  /*1600*/  ULDC UR6, c[0x0][0x604] ;  /* 0x0001810000067ab9 */ /* 0x000fe40000000800 */
[----:B------:R-:W-:Y:S02]  /*1610*/  WARPGROUP.DEPBAR.LE gsb0, 0x0 ;  /* 0x00008000000079c5 */ /* 0x000fe40000010000 */
[----:B------:R-:W-:Y:S02]  /*1620*/  FSEL R24, R24, -INF , P3 ;  /* 0xff80000018187808 */ /* 0x000fe40001800000 */
[----:B------:R-:W-:Y:S02]  /*1630*/  FSEL R25, R25, -INF , P1 ;  /* 0xff80000019197808 */ /* 0x000fe40000800000 */
[----:B------:R-:W-:-:S02]  /*1640*/  FSEL R31, R31, -INF , P1 ;  /* 0xff8000001f1f7808 */ /* 0x000fc40000800000 */
[C---:B------:R-:W-:Y:S01]  /*1650*/  ISETP.GE.AND P1, PT, R3.reuse, R18, PT ;  /* 0x000000120300720c */ /* 0x040fe20003f26270 */
[----:B------:R-:W-:Y:S01]  /*1660*/  VIADD R18, R12, 0x21 ;  /* 0x000000210c127836 */ /* 0x000fe20000000000 */
[----:B------:R-:W-:Y:S02]  /*1670*/  FSEL R30, R30, -INF , P3 ;  /* 0xff8000001e1e7808 */ /* 0x000fe40001800000 */
[----:B------:R-:W-:Y:S02]  /*1680*/  ISETP.GE.AND P3, PT, R3, R14, PT ;  /* 0x0000000e0300720c */ /* 0x000fe40003f66270 */
[----:B------:R-:W-:Y:S02]  /*1690*/  IADD3 R14, R12, 0x20, RZ ;  /* 0x000000200c0e7810 */ /* 0x000fe40007ffe0ff */
[----:B------:R-:W-:Y:S02]  /*16a0*/  FSEL R28, R28, -INF , P6 ;  /* 0xff8000001c1c7808 */ /* 0x000fe40003000000 */
[----:B------:R-:W-:-:S02]  /*16b0*/  FMNMX R11, R24, R25, !PT ;  /* 0x00000019180b7209 */ /* 0x000fc40007800000 */
[----:B------:R-:W-:Y:S02]  /*16c0*/  FSEL R29, R29, -INF , P5 ;  /* 0xff8000001d1d7808 */ /* 0x000fe40002800000 */
[----:B------:R-:W-:Y:S02]  /*16d0*/  FSEL R35, R35, -INF , P5 ;  /* 0xff80000023237808 */ /* 0x000fe40002800000 */
[----:B------:R-:W-:Y:S02]  /*16e0*/  FSEL R34, R34, -INF , P6 ;  /* 0xff80000022227808 */ /* 0x000fe40003000000 */
[C---:B------:R-:W-:Y:S02]  /*16f0*/  ISETP.GE.AND P5, PT, R3.reuse, R18, PT ;  /* 0x000000120300720c */ /* 0x040fe40003fa6270 */
[----:B------:R-:W-:Y:S01]  /*1700*/  ISETP.GE.AND P6, PT, R3, R14, PT ;  /* 0x0000000e0300720c */ /* 0x000fe20003fc6270 */
[----:B------:R-:W-:Y:S01]  /*1710*/  VIADD R14, R12, 0x28 ;  /* 0x000000280c0e7836 */ /* 0x000fe20000000000 */
[----:B------:R-:W-:-:S02]  /*1720*/  FMNMX R18, R28, R11, !PT ;  /* 0x0000000b1c127209 */ /* 0x000fc40007800000 */
[----:B------:R-:W-:Y:S02]  /*1730*/  FSEL R32, R32, -INF , P2 ;  /* 0xff80000020207808 */ /* 0x000fe40001000000 */
[----:B------:R-:W-:Y:S02]  /*1740*/  FMNMX R11, R29, R18, !PT ;  /* 0x000000121d0b7209 */ /* 0x000fe40007800000 */
[----:B------:R-:W-:Y:S02]  /*1750*/  FSEL R38, R38, -INF , P2 ;  /* 0xff80000026267808 */ /* 0x000fe40001000000 */
[----:B------:R-:W-:Y:S01]  /*1760*/  ISETP.GE.AND P2, PT, R3, R14, PT ;  /* 0x0000000e0300720c */ /* 0x000fe20003f46270 */
[----:B------:R-:W-:Y:S01]  /*1770*/  VIADD R14, R12, 0x29 ;  /* 0x000000290c0e7836 */ /* 0x000fe20000000000 */
[----:B------:R-:W-:Y:S02]  /*1780*/  FSEL R33, R33, -INF , P4 ;  /* 0xff80000021217808 */ /* 0x000fe40002000000 */
[----:B------:R-:W-:-:S02]  /*1790*/  FMNMX R18, R32, R11, !PT ;  /* 0x0000000b20127209 */ /* 0x000fc40007800000 */
[----:B------:R-:W-:Y:S02]  /*17a0*/  FSEL R39, R39, -INF , P4 ;  /* 0xff80000027277808 */ /* 0x000fe40002000000 */
[----:B------:R-:W-:Y:S01]  /*17b0*/  ISETP.GE.AND P4, PT, R3, R14, PT ;  /* 0x0000000e0300720c */ /* 0x000fe20003f86270 */
[----:B------:R-:W-:Y:S01]  /*17c0*/  VIADD R14, R12, 0x38 ;  /* 0x000000380c0e7836 */ /* 0x000fe20000000000 */
[----:B------:R-:W-:Y:S02]  /*17d0*/  FSEL R36, R36, -INF , P3 ;  /* 0xff80000024247808 */ /* 0x000fe40001800000 */
[----:B------:R-:W-:Y:S02]  /*17e0*/  FMNMX R11, R33, R18, !PT ;  /* 0x00000012210b7209 */ /* 0x000fe40007800000 */
[----:B------:R-:W-:Y:S02]  /*17f0*/  FSEL R37, R37, -INF , P1 ;  /* 0xff80000025257808 */ /* 0x000fe40000800000 */
[----:B------:R-:W-:Y:S01]  /*1800*/  FMNMX R18, R36, R11, !PT ;  /* 0x0000000b24127209 */ /* 0x000fe20007800000 */
[----:B------:R-:W-:Y:S01]  /*1810*/  VIADD R11, R3, 0x8 ;  /* 0x00000008030b7836 */ /* 0x000fe20000000000 */
[----:B------:R-:W-:-:S02]  /*1820*/  FSEL R42, R42, -INF , P3 ;  /* 0xff8000002a2a7808 */ /* 0x000fc40001800000 */
[----:B------:R-:W-:Y:S01]  /*1830*/  ISETP.GE.AND P3, PT, R3, R14, PT ;  /* 0x0000000e0300720c */ /* 0x000fe20003f66270 */
[----:B------:R-:W-:Y:S01]  /*1840*/  VIADD R14, R12, 0x39 ;  /* 0x000000390c0e7836 */ /* 0x000fe20000000000 */
[----:B------:R-:W-:Y:S02]  /*1850*/  FSEL R40, R40, -INF , P6 ;  /* 0xff80000028287808 */ /* 0x000fe40003000000 */
[----:B-1----:R-:W-:Y:S02]  /*1860*/  FMNMX R15, R37, R18, !PT ;  /* 0x00000012250f7209 */ /* 0x002fe40007800000 */
[----:B------:R-:W-:Y:S02]  /*1870*/  FSEL R43, R43, -INF , P1 ;  /* 0xff8000002b2b7808 */ /* 0x000fe40000800000 */
[----:B------:R-:W-:Y:S01]  /*1880*/  ISETP.GE.AND P1, PT, R3, R14, PT ;  /* 0x0000000e0300720c */ /* 0x000fe20003f26270 */
[----:B------:R-:W-:Y:S01]  /*1890*/  VIADD R14, R12, 0x30 ;  /* 0x000000300c0e7836 */ /* 0x000fe20000000000 */
[----:B------:R-:W-:-:S02]  /*18a0*/  FSEL R41, R41, -INF , P5 ;  /* 0xff80000029297808 */ /* 0x000fc40002800000 */
[----:B------:R-:W-:Y:S02]  /*18b0*/  FMNMX R18, R40, R15, !PT ;  /* 0x0000000f28127209 */ /* 0x000fe40007800000 */
[----:B------:R-:W-:Y:S02]  /*18c0*/  FSEL R52, R52, -INF , P3 ;  /* 0xff80000034347808 */ /* 0x000fe40001800000 */
[----:B------:R-:W-:Y:S02]  /*18d0*/  ISETP.GE.AND P3, PT, R11, R12, PT ;  /* 0x0000000c0b00720c */ /* 0x000fe40003f66270 */
[----:B------:R-:W-:Y:S02]  /*18e0*/  FSEL R44, R44, -INF , P2 ;  /* 0xff8000002c2c7808 */ /* 0x000fe40001000000 */
[----:B------:R-:W-:Y:S02]  /*18f0*/  FMNMX R15, R41, R18, !PT ;  /* 0x00000012290f7209 */ /* 0x000fe40007800000 */
[----:B------:R-:W-:-:S02]  /*1900*/  FSEL R53, R53, -INF , P1 ;  /* 0xff80000035357808 */ /* 0x000fc40000800000 */
[----:B------:R-:W-:Y:S01]  /*1910*/  ISETP.GE.AND P1, PT, R3, R14, PT ;  /* 0x0000000e0300720c */ /* 0x000fe20003f26270 */
[----:B------:R-:W-:Y:S01]  /*1920*/  VIADD R14, R12, 0x31 ;  /* 0x000000310c0e7836 */ /* 0x000fe20000000000 */
[----:B------:R-:W-:Y:S02]  /*1930*/  FSEL R26, R26, -INF , P3 ;  /* 0xff8000001a1a7808 */ /* 0x000fe40001800000 */
[----:B------:R-:W-:Y:S02]  /*1940*/  ISETP.GT.AND P3, PT, R11, R12, PT ;  /* 0x0000000c0b00720c */ /* 0x000fe40003f64270 */
[----:B------:R-:W-:Y:S02]  /*1950*/  FSEL R45, R45, -INF , P4 ;  /* 0xff8000002d2d7808 */ /* 0x000fe40002000000 */
[----:B------:R-:W-:Y:S02]  /*1960*/  FMNMX R18, R44, R15, !PT ;  /* 0x0000000f2c127209 */ /* 0x000fe40007800000 */
[----:B------:R-:W-:-:S02]  /*1970*/  FSEL R27, R27, -INF , P3 ;  /* 0xff8000001b1b7808 */ /* 0x000fc40001800000 */
[----:B------:R-:W-:Y:S02]  /*1980*/  ISETP.GE.AND P3, PT, R3, R14, PT ;  /* 0x0000000e0300720c */ /* 0x000fe40003f66270 */
[----:B------:R-:W-:Y:S02]  /*1990*/  FSEL R48, R48, -INF , P1 ;  /* 0xff80000030307808 */ /* 0x000fe40000800000 */
[----:B------:R-:W-:Y:S02]  /*19a0*/  FMNMX R15, R45, R18, !PT ;  /* 0x000000122d0f7209 */ /* 0x000fe40007800000 */
[----:B------:R-:W-:Y:S02]  /*19b0*/  FSEL R49, R49, -INF , P3 ;  /* 0xff80000031317808 */ /* 0x000fe40001800000 */
[----:B------:R-:W-:Y:S02]  /*19c0*/  FMNMX R14, R48, R15, !PT ;  /* 0x0000000f300e7209 */ /* 0x000fe40007800000 */
[----:B------:R-:W-:-:S02]  /*19d0*/  FSEL R46, R46, -INF , P6 ;  /* 0xff8000002e2e7808 */ /* 0x000fc40003000000 */
[----:B------:R-:W-:Y:S02]  /*19e0*/  FMNMX R15, R49, R14, !PT ;  /* 0x0000000e310f7209 */ /* 0x000fe40007800000 */
[----:B------:R-:W-:Y:S02]  /*19f0*/  FSEL R47, R47, -INF , P5 ;  /* 0xff8000002f2f7808 */ /* 0x000fe40002800000 */
[----:B------:R-:W-:Y:S02]  /*1a00*/  FMNMX R14, R52, R15, !PT ;  /* 0x0000000f340e7209 */ /* 0x000fe40007800000 */
[----:B------:R-:W-:Y:S02]  /*1a10*/  FSEL R50, R50, -INF , P2 ;  /* 0xff80000032327808 */ /* 0x000fe40001000000 */
[----:B------:R-:W-:Y:S02]  /*1a20*/  FMNMX R15, R53, R14, !PT ;  /* 0x0000000e350f7209 */ /* 0x000fe40007800000 */
[----:B------:R-:W-:-:S02]  /*1a30*/  FSEL R51, R51, -INF , P4 ;  /* 0xff80000033337808 */ /* 0x000fc40002000000 */
[----:B------:R-:W-:Y:S01]  /*1a40*/  FSEL R54, R54, -INF , P1 ;  /* 0xff80000036367808 */ /* 0x000fe20000800000 */
[----:B------:R-:W1:Y:S01]  /*1a50*/  SHFL.BFLY PT, R14, R15, 0x1, 0x1f ;  /* 0x0c201f000f0e7f89 */ /* 0x000e6200000e0000 */
[----:B------:R-:W-:Y:S02]  /*1a60*/  FSEL R55, R55, -INF , P3 ;  /* 0xff80000037377808 */ /* 0x000fe40001800000 */
[----:B-1----:R-:W-:-:S05]  /*1a70*/  FMNMX R17, R15, R14, !PT ;  /* 0x0000000e0f117209 */ /* 0x002fca0007800000 */
[----:B------:R-:W1:Y:S02]  /*1a80*/  SHFL.BFLY PT, R18, R17, 0x2, 0x1f ;  /* 0x0c401f0011127f89 */ /* 0x000e6400000e0000 */
[----:B-1----:R-:W-:-:S04]  /*1a90*/  FMNMX R18, R17, R18, !PT ;  /* 0x0000001211127209 */ /* 0x002fc80007800000 */
[----:B------:R-:W-:-:S04]  /*1aa0*/  FSETP.NEU.AND P0, PT, R18, -INF , PT ;  /* 0xff8000001200780b */ /* 0x000fc80003f0d000 */
[----:B------:R-:W-:Y:S02]  /*1ab0*/  FSEL R20, R18, RZ, P0 ;  /* 0x000000ff12147208 */ /* 0x000fe40000000000 */
[----:B------:R-:W-:Y:S02]  /*1ac0*/  ISETP.NE.AND P0, PT, R13, RZ, PT ;  /* 0x000000ff0d00720c */ /* 0x000fe40003f05270 */
[----:B------:R-:W-:Y:S01]  /*1ad0*/  FMNMX R13, R26, R27, !PT ;  /* 0x0000001b1a0d7209 */ /* 0x000fe20007800000 */
[----:B------:R-:W-:-:S03]  /*1ae0*/  FMUL R15, R20, UR6 ;  /* 0x00000006140f7c20 */ /* 0x000fc60008400000 */
[----:B------:R-:W-:Y:S01]  /*1af0*/  FMNMX R14, R30, R13, !PT ;  /* 0x0000000d1e0e7209 */ /* 0x000fe20007800000 */
[--C-:B------:R-:W-:Y:S01]  /*1b00*/  FFMA R24, R24, UR6, -R15.reuse ;  /* 0x0000000618187c23 */ /* 0x100fe2000800080f */
[--C-:B------:R-:W-:Y:S01]  /*1b10*/  FFMA R25, R25, UR6, -R15.reuse ;  /* 0x0000000619197c23 */ /* 0x100fe2000800080f */
[--C-:B------:R-:W-:Y:S01]  /*1b20*/  FFMA R22, R28, UR6, -R15.reuse ;  /* 0x000000061c167c23 */ /* 0x100fe2000800080f */
[----:B------:R-:W-:Y:S01]  /*1b30*/  FMNMX R13, R31, R14, !PT ;  /* 0x0000000e1f0d7209 */ /* 0x000fe20007800000 */
[--C-:B------:R-:W-:Y:S01]  /*1b40*/  FFMA R36, R36, UR6, -R15.reuse ;  /* 0x0000000624247c23 */ /* 0x100fe2000800080f */
[----:B------:R-:W-:Y:S01]  /*1b50*/  FSETP.GEU.AND P5, PT, R24, -126, PT ;  /* 0xc2fc00001800780b */ /* 0x000fe20003fae000 */
        /* <DEDUP_REMOVED lines=12> */
[----:B------:R-:W-:Y:S01]  /*1c20*/  @!P5 FMUL R24, R24, 0.5 ;  /* 0x3f0000001818d820 */ /* 0x000fe20000400000 */
[----:B------:R-:W-:Y:S01]  /*1c30*/  FMNMX R13, R39, R14, !PT ;  /* 0x0000000e270d7209 */ /* 0x000fe20007800000 */
[----:B------:R-:W-:Y:S01]  /*1c40*/  FFMA R52, R52, UR6, -R15 ;  /* 0x0000000634347c23 */ /* 0x000fe2000800080f */
[----:B------:R-:W-:Y:S01]  /*1c50*/  FSETP.GEU.AND P1, PT, R33, -126, PT ;  /* 0xc2fc00002100780b */ /* 0x000fe20003f2e000 */
[----:B------:R-:W-:Y:S01]  /*1c60*/  @!P2 FMUL R25, R25, 0.5 ;  /* 0x3f0000001919a820 */ /* 0x000fe20000400000 */
[----:B------:R-:W-:Y:S01]  /*1c70*/  FMNMX R14, R42, R13, !PT ;  /* 0x0000000d2a0e7209 */ /* 0x000fe20007800000 */
[----:B------:R-:W1:Y:S01]  /*1c80*/  MUFU.EX2 R28, R24 ;  /* 0x00000018001c7308 */ /* 0x000e620000000800 */
[----:B------:R-:W-:Y:S01]  /*1c90*/  FSETP.GEU.AND P3, PT, R32, -126, PT ;  /* 0xc2fc00002000780b */ /* 0x000fe20003f6e000 */
[----:B------:R-:W-:Y:S01]  /*1ca0*/  @!P6 FMUL R22, R22, 0.5 ;  /* 0x3f0000001616e820 */ /* 0x000fe20000400000 */
[----:B------:R-:W-:-:S03]  /*1cb0*/  FMNMX R13, R43, R14, !PT ;  /* 0x0000000e2b0d7209 */ /* 0x000fc60007800000 */
[----:B------:R-:W-:Y:S01]  /*1cc0*/  @!P4 FMUL R17, R17, 0.5 ;  /* 0x3f0000001111c820 */ /* 0x000fe20000400000 */
[----:B------:R-:W-:-:S03]  /*1cd0*/  FMNMX R14, R46, R13, !PT ;  /* 0x0000000d2e0e7209 */ /* 0x000fc60007800000 */
[----:B------:R-:W-:Y:S01]  /*1ce0*/  @!P1 FMUL R33, R33, 0.5 ;  /* 0x3f00000021219820 */ /* 0x000fe20000400000 */
[----:B------:R-:W-:Y:S01]  /*1cf0*/  FMNMX R13, R47, R14, !PT ;  /* 0x0000000e2f0d7209 */ /* 0x000fe20007800000 */
[----:B------:R-:W2:Y:S02]  /*1d00*/  MUFU.EX2 R17, R17 ;  /* 0x0000001100117308 */ /* 0x000ea40000000800 */
[----:B------:R-:W-:Y:S01]  /*1d10*/  @!P3 FMUL R32, R32, 0.5 ;  /* 0x3f0000002020b820 */ /* 0x000fe20000400000 */
[----:B------:R-:W-:Y:S01]  /*1d20*/  FMNMX R14, R50, R13, !PT ;  /* 0x0000000d320e7209 */ /* 0x000fe20007800000 */
[----:B-1----:R-:W-:Y:S01]  /*1d30*/  @!P5 FMUL R28, R28, R28 ;  /* 0x0000001c1c1cd220 */ /* 0x002fe20000400000 */
[----:B------:R-:W-:Y:S02]  /*1d40*/  FSETP.GEU.AND P5, PT, R36, -126, PT ;  /* 0xc2fc00002400780b */ /* 0x000fe40003fae000 */
[----:B------:R-:W-:Y:S01]  /*1d50*/  FMNMX R13, R51, R14, !PT ;  /* 0x0000000e330d7209 */ /* 0x000fe20007800000 */
[----:B------:R1:W3:Y:S03]  /*1d60*/  MUFU.EX2 R24, R32 ;  /* 0x0000002000187308 */ /* 0x0002e60000000800 */
[----:B------:R-:W-:-:S04]  /*1d70*/  FMNMX R14, R54, R13, !PT ;  /* 0x0000000d360e7209 */ /* 0x000fc80007800000 */
[----:B------:R-:W-:Y:S01]  /*1d80*/  FMNMX R20, R55, R14, !PT ;  /* 0x0000000e37147209 */ /* 0x000fe20007800000 */
[----:B------:R4:W5:Y:S01]  /*1d90*/  MUFU.EX2 R13, R25 ;  /* 0x00000019000d7308 */ /* 0x0009620000000800 */
[--C-:B-1----:R-:W-:Y:S01]  /*1da0*/  FFMA R32, R41, UR6, -R15.reuse ;  /* 0x0000000629207c23 */ /* 0x102fe2000800080f */
[----:B------:R-:W-:Y:S01]  /*1db0*/  @!P5 FMUL R36, R36, 0.5 ;  /* 0x3f0000002424d820 */ /* 0x000fe20000400000 */
[----:B--2---:R-:W-:Y:S01]  /*1dc0*/  @!P4 FMUL R17, R17, R17 ;  /* 0x000000111111c220 */ /* 0x004fe20000400000 */
[----:B------:R-:W1:Y:S02]  /*1dd0*/  SHFL.BFLY PT, R21, R20, 0x1, 0x1f ;  /* 0x0c201f0014157f89 */ /* 0x000e6400000e0000 */
[----:B------:R-:W-:Y:S02]  /*1de0*/  FSETP.GEU.AND P4, PT, R32, -126, PT ;  /* 0xc2fc00002000780b */ /* 0x000fe40003f8e000 */
[----:B------:R-:W2:Y:S01]  /*1df0*/  MUFU.EX2 R14, R22 ;  /* 0x00000016000e7308 */ /* 0x000ea20000000800 */
[--C-:B----4-:R-:W-:Y:S01]  /*1e00*/  FFMA R25, R40, UR6, -R15.reuse ;  /* 0x0000000628197c23 */ /* 0x110fe2000800080f */
[----:B------:R-:W-:Y:S01]  /*1e10*/  FFMA R40, R49, UR6, -R15 ;  /* 0x0000000631287c23 */ /* 0x000fe2000800080f */
[----:B---3--:R-:W-:Y:S01]  /*1e20*/  @!P3 FMUL R24, R24, R24 ;  /* 0x000000181818b220 */ /* 0x008fe20000400000 */
[----:B------:R-:W-:-:S04]  /*1e30*/  FSETP.GEU.AND P3, PT, R44, -126, PT ;  /* 0xc2fc00002c00780b */ /* 0x000fc80003f6e000 */
[----:B------:R-:W3:Y:S01]  /*1e40*/  MUFU.EX2 R22, R36 ;  /* 0x0000002400167308 */ /* 0x000ee20000000800 */
[----:B-----5:R-:W-:Y:S01]  /*1e50*/  @!P2 FMUL R13, R13, R13 ;  /* 0x0000000d0d0da220 */ /* 0x020fe20000400000 */
[----:B------:R-:W-:Y:S01]  /*1e60*/  FSETP.GEU.AND P2, PT, R23, -126, PT ;  /* 0xc2fc00001700780b */ /* 0x000fe20003f4e000 */
[----:B------:R-:W-:Y:S01]  /*1e70*/  @!P4 FMUL R32, R32, 0.5 ;  /* 0x3f0000002020c820 */ /* 0x000fe20000400000 */
[----:B--2---:R-:W-:Y:S01]  /*1e80*/  @!P6 FMUL R14, R14, R14 ;  /* 0x0000000e0e0ee220 */ /* 0x004fe20000400000 */
[----:B------:R-:W-:-:S04]  /*1e90*/  FSETP.GEU.AND P6, PT, R25, -126, PT ;  /* 0xc2fc00001900780b */ /* 0x000fc80003fce000 */
[----:B------:R-:W2:Y:S01]  /*1ea0*/  MUFU.EX2 R32, R32 ;  /* 0x0000002000207308 */ /* 0x000ea20000000800 */
[----:B-1----:R-:W-:Y:S01]  /*1eb0*/  FMNMX R20, R20, R21, !PT ;  /* 0x0000001514147209 */ /* 0x002fe20007800000 */
[----:B------:R-:W-:-:S04]  /*1ec0*/  @!P3 FMUL R44, R44, 0.5 ;  /* 0x3f0000002c2cb820 */ /* 0x000fc80000400000 */
[----:B------:R-:W-:Y:S01]  /*1ed0*/  @!P2 FMUL R23, R23, 0.5 ;  /* 0x3f0000001717a820 */ /* 0x000fe20000400000 */
[----:B------:R-:W1:Y:S01]  /*1ee0*/  SHFL.BFLY PT, R29, R20, 0x2, 0x1f ;  /* 0x0c401f00141d7f89 */ /* 0x000e6200000e0000 */
[----:B---3--:R-:W-:Y:S01]  /*1ef0*/  @!P5 FMUL R22, R22, R22 ;  /* 0x000000161616d220 */ /* 0x008fe20000400000 */
[----:B------:R3:W4:Y:S01]  /*1f00*/  MUFU.EX2 R21, R33 ;  /* 0x0000002100157308 */ /* 0x0007220000000800 */
[----:B------:R-:W-:-:S07]  /*1f10*/  @!P6 FMUL R25, R25, 0.5 ;  /* 0x3f0000001919e820 */ /* 0x000fce0000400000 */
[----:B------:R-:W5:Y:S01]  /*1f20*/  MUFU.EX2 R23, R23 ;  /* 0x0000001700177308 */ /* 0x000f620000000800 */
[--C-:B---3--:R-:W-:Y:S01]  /*1f30*/  FFMA R33, R48, UR6, -R15.reuse ;  /* 0x0000000630217c23 */ /* 0x108fe2000800080f */
[----:B------:R-:W-:Y:S01]  /*1f40*/  FFMA R15, R53, UR6, -R15 ;  /* 0x00000006350f7c23 */ /* 0x000fe2000800080f */
[----:B--2---:R-:W-:-:S04]  /*1f50*/  @!P4 FMUL R32, R32, R32 ;  /* 0x000000202020c220 */ /* 0x004fc80000400000 */
[----:B------:R-:W-:Y:S01]  /*1f60*/  FSETP.GEU.AND P4, PT, R15, -126, PT ;  /* 0xc2fc00000f00780b */ /* 0x000fe20003f8e000 */
[----:B------:R-:W2:Y:S01]  /*1f70*/  MUFU.EX2 R25, R25 ;  /* 0x0000001900197308 */ /* 0x000ea20000000800 */
[----:B----4-:R-:W-:Y:S01]  /*1f80*/  @!P1 FMUL R21, R21, R21 ;  /* 0x0000001515159220 */ /* 0x010fe20000400000 */
[----:B------:R-:W-:Y:S02]  /*1f90*/  FSETP.GEU.AND P1, PT, R45, -126, PT ;  /* 0xc2fc00002d00780b */ /* 0x000fe40003f2e000 */
[----:B-1----:R-:W-:-:S04]  /*1fa0*/  FMNMX R20, R20, R29, !PT ;  /* 0x0000001d14147209 */ /* 0x002fc80007800000 */
[----:B------:R-:W1:Y:S01]  /*1fb0*/  MUFU.EX2 R29, R44 ;  /* 0x0000002c001d7308 */ /* 0x000e620000000800 */
[----:B-----5:R-:W-:Y:S01]  /*1fc0*/  @!P2 FMUL R23, R23, R23 ;  /* 0x000000171717a220 */ /* 0x020fe20000400000 */
[C---:B------:R-:W-:Y:S02]  /*1fd0*/  FSETP.NEU.AND P5, PT, R20.reuse, -INF , PT ;  /* 0xff8000001400780b */ /* 0x040fe40003fad000 */
[----:B------:R-:W-:Y:S01]  /*1fe0*/  FSETP.GEU.AND P2, PT, R33, -126, PT ;  /* 0xc2fc00002100780b */ /* 0x000fe20003f4e000 */
[----:B------:R-:W-:Y:S01]  /*1ff0*/  @!P4 FMUL R15, R15, 0.5 ;  /* 0x3f0000000f0fc820 */ /* 0x000fe20000400000 */
[----:B------:R-:W-:Y:S01]  /*2000*/  FSEL R37, R20, RZ, P5 ;  /* 0x000000ff14257208 */ /* 0x000fe20002800000 */
[----:B------:R-:W-:Y:S01]  /*2010*/  @!P1 FMUL R45, R45, 0.5 ;  /* 0x3f0000002d2d9820 */ /* 0x000fe20000400000 */
[----:B------:R-:W-:Y:S01]  /*2020*/  FSETP.GEU.AND P5, PT, R40, -126, PT ;  /* 0xc2fc00002800780b */ /* 0x000fe20003fae000 */
[----:B--2---:R-:W-:Y:S01]  /*2030*/  @!P6 FMUL R25, R25, R25 ;  /* 0x000000191919e220 */ /* 0x004fe20000400000 */
[----:B------:R-:W-:Y:S01]  /*2040*/  FSETP.GEU.AND P6, PT, R52, -126, PT ;  /* 0xc2fc00003400780b */ /* 0x000fe20003fce000 */
[----:B------:R-:W2:Y:S01]  /*2050*/  MUFU.EX2 R36, R45 ;  /* 0x0000002d00247308 */ /* 0x000ea20000000800 */
[----:B------:R-:W-:-:S04]  /*2060*/  FMUL R37, R37, UR6 ;  /* 0x0000000625257c20 */ /* 0x000fc80008400000 */
[--C-:B------:R-:W-:Y:S01]  /*2070*/  FFMA R30, R30, UR6, -R37.reuse ;  /* 0x000000061e1e7c23 */ /* 0x100fe20008000825 */
[----:B------:R-:W-:Y:S01]  /*2080*/  @!P2 FMUL R33, R33, 0.5 ;  /* 0x3f0000002121a820 */ /* 0x000fe20000400000 */
[--C-:B------:R-:W-:Y:S01]  /*2090*/  FFMA R41, R31, UR6, -R37.reuse ;  /* 0x000000061f297c23 */ /* 0x100fe20008000825 */
[--C-:B------:R-:W-:Y:S01]  /*20a0*/  FFMA R48, R27, UR6, -R37.reuse ;  /* 0x000000061b307c23 */ /* 0x100fe20008000825 */
[--C-:B------:R-:W-:Y:S01]  /*20b0*/  FFMA R26, R26, UR6, -R37.reuse ;  /* 0x000000061a1a7c23 */ /* 0x100fe20008000825 */
[----:B------:R-:W-:Y:S01]  /*20c0*/  @!P5 FMUL R40, R40, 0.5 ;  /* 0x3f0000002828d820 */ /* 0x000fe20000400000 */
[----:B-1----:R-:W-:Y:S01]  /*20d0*/  @!P3 FMUL R29, R29, R29 ;  /* 0x0000001d1d1db220 */ /* 0x002fe20000400000 */
[----:B------:R-:W1:Y:S01]  /*20e0*/  MUFU.EX2 R33, R33 ;  /* 0x0000002100217308 */ /* 0x000e620000000800 */
[----:B------:R-:W-:Y:S01]  /*20f0*/  @!P6 FMUL R52, R52, 0.5 ;  /* 0x3f0000003434e820 */ /* 0x000fe20000400000 */
[----:B------:R-:W-:Y:S01]  /*2100*/  FSETP.GEU.AND P3, PT, R26, -126, PT ;  /* 0xc2fc00001a00780b */ /* 0x000fe20003f6e000 */
[--C-:B------:R-:W-:Y:S01]  /*2110*/  FFMA R56, R42, UR6, -R37.reuse ;  /* 0x000000062a387c23 */ /* 0x100fe20008000825 */
[--C-:B------:R-:W-:Y:S01]  /*2120*/  FFMA R43, R43, UR6, -R37.reuse ;  /* 0x000000062b2b7c23 */ /* 0x100fe20008000825 */
[----:B--2---:R-:W-:Y:S01]  /*2130*/  @!P1 FMUL R36, R36, R36 ;  /* 0x0000002424249220 */ /* 0x004fe20000400000 */
[----:B------:R-:W-:Y:S01]  /*2140*/  FSETP.GEU.AND P1, PT, R48, -126, PT ;  /* 0xc2fc00003000780b */ /* 0x000fe20003f2e000 */
[--C-:B------:R-:W-:Y:S01]  /*2150*/  FFMA R34, R34, UR6, -R37.reuse ;  /* 0x0000000622227c23 */ /* 0x100fe20008000825 */
[----:B------:R-:W2:Y:S01]  /*2160*/  MUFU.EX2 R40, R40 ;  /* 0x0000002800287308 */ /* 0x000ea20000000800 */
[--C-:B------:R-:W-:Y:S01]  /*2170*/  FFMA R38, R38, UR6, -R37.reuse ;  /* 0x0000000626267c23 */ /* 0x100fe20008000825 */
[--C-:B------:R-:W-:Y:S01]  /*2180*/  FFMA R45, R47, UR6, -R37.reuse ;  /* 0x000000062f2d7c23 */ /* 0x100fe20008000825 */
[--C-:B------:R-:W-:Y:S01]  /*2190*/  FFMA R58, R54, UR6, -R37.reuse ;  /* 0x00000006363a7c23 */ /* 0x100fe20008000825 */
[--C-:B------:R-:W-:Y:S01]  /*21a0*/  FFMA R47, R55, UR6, -R37.reuse ;  /* 0x00000006372f7c23 */ /* 0x100fe20008000825 */
[----:B------:R-:W-:-:S02]  /*21b0*/  FFMA R51, R51, UR6, -R37 ;  /* 0x0000000633337c23 */ /* 0x000fc40008000825 */
[----:B------:R-:W-:Y:S01]  /*21c0*/  @!P3 FMUL R26, R26, 0.5 ;  /* 0x3f0000001a1ab820 */ /* 0x000fe20000400000 */
[----:B------:R3:W4:Y:S01]  /*21d0*/  MUFU.EX2 R44, R15 ;  /* 0x0000000f002c7308 */ /* 0x0007220000000800 */
[----:B-1----:R-:W-:Y:S01]  /*21e0*/  @!P2 FMUL R33, R33, R33 ;  /* 0x000000212121a220 */ /* 0x002fe20000400000 */
[----:B------:R-:W-:Y:S01]  /*21f0*/  FSETP.GEU.AND P2, PT, R30, -126, PT ;  /* 0xc2fc00001e00780b */ /* 0x000fe20003f4e000 */
[----:B------:R-:W-:Y:S02]  /*2200*/  @!P1 FMUL R48, R48, 0.5 ;  /* 0x3f00000030309820 */ /* 0x000fe40000400000 */
[----:B------:R-:W-:Y:S01]  /*2210*/  FADD R49, R24, R33 ;  /* 0x0000002118317221 */ /* 0x000fe20000000000 */
[----:B------:R-:W-:Y:S02]  /*2220*/  F2FP.BF16.F32.PACK_AB R24, R21, R24 ;  /* 0x000000181518723e */ /* 0x000fe400000010ff */
[----:B------:R-:W1:Y:S01]  /*2230*/  MUFU.EX2 R27, R52 ;  /* 0x00000034001b7308 */ /* 0x000e620000000800 */
[----:B--2---:R-:W-:Y:S01]  /*2240*/  @!P5 FMUL R40, R40, R40 ;  /* 0x000000282828d220 */ /* 0x004fe20000400000 */
[----:B------:R-:W-:Y:S01]  /*2250*/  FSETP.GEU.AND P5, PT, R41, -126, PT ;  /* 0xc2fc00002900780b */ /* 0x000fe20003fae000 */
[----:B---3--:R-:W-:-:S04]  /*2260*/  FFMA R15, R35, UR6, -R37 ;  /* 0x00000006230f7c23 */ /* 0x008fc80008000825 */
[----:B------:R-:W-:Y:S01]  /*2270*/  @!P2 FMUL R30, R30, 0.5 ;  /* 0x3f0000001e1ea820 */ /* 0x000fe20000400000 */
[----:B------:R2:W3:Y:S01]  /*2280*/  MUFU.EX2 R31, R26 ;  /* 0x0000001a001f7308 */ /* 0x0004e20000000800 */
[----:B----4-:R-:W-:Y:S01]  /*2290*/  @!P4 FMUL R44, R44, R44 ;  /* 0x0000002c2c2cc220 */ /* 0x010fe20000400000 */
[----:B------:R-:W-:-:S05]  /*22a0*/  FSETP.GEU.AND P4, PT, R15, -126, PT ;  /* 0xc2fc00000f00780b */ /* 0x000fca0003f8e000 */
[----:B------:R-:W-:Y:S01]  /*22b0*/  @!P5 FMUL R41, R41, 0.5 ;  /* 0x3f0000002929d820 */ /* 0x000fe20000400000 */
[----:B------:R4:W5:Y:S01]  /*22c0*/  MUFU.EX2 R35, R30 ;  /* 0x0000001e00237308 */ /* 0x0009620000000800 */
[----:B--2---:R-:W-:Y:S01]  /*22d0*/  FFMA R26, R39, UR6, -R37 ;  /* 0x00000006271a7c23 */ /* 0x004fe20008000825 */
[----:B-1----:R-:W-:Y:S01]  /*22e0*/  @!P6 FMUL R27, R27, R27 ;  /* 0x0000001b1b1be220 */ /* 0x002fe20000400000 */
[----:B------:R-:W-:-:S03]  /*22f0*/  FSETP.GEU.AND P6, PT, R34, -126, PT ;  /* 0xc2fc00002200780b */ /* 0x000fc60003fce000 */
[----:B------:R-:W-:Y:S01]  /*2300*/  FADD R53, R22, R27 ;  /* 0x0000001b16357221 */ /* 0x000fe20000000000 */
[----:B------:R-:W-:Y:S01]  /*2310*/  @!P4 FMUL R15, R15, 0.5 ;  /* 0x3f0000000f0fc820 */ /* 0x000fe20000400000 */
[----:B------:R-:W1:Y:S01]  /*2320*/  MUFU.EX2 R52, R41 ;  /* 0x0000002900347308 */ /* 0x000e620000000800 */
[----:B---3--:R-:W-:Y:S01]  /*2330*/  @!P3 FMUL R31, R31, R31 ;  /* 0x0000001f1f1fb220 */ /* 0x008fe20000400000 */
[----:B------:R-:W-:Y:S01]  /*2340*/  FSETP.GEU.AND P3, PT, R38, -126, PT ;  /* 0xc2fc00002600780b */ /* 0x000fe20003f6e000 */
[----:B----4-:R-:W-:-:S05]  /*2350*/  FFMA R30, R46, UR6, -R37 ;  /* 0x000000062e1e7c23 */ /* 0x010fca0008000825 */
[----:B------:R-:W2:Y:S01]  /*2360*/  MUFU.EX2 R48, R48 ;  /* 0x0000003000307308 */ /* 0x000ea20000000800 */
[----:B-----5:R-:W-:Y:S01]  /*2370*/  @!P2 FMUL R35, R35, R35 ;  /* 0x000000232323a220 */ /* 0x020fe20000400000 */
[----:B------:R-:W-:Y:S01]  /*2380*/  FSETP.GEU.AND P2, PT, R56, -126, PT ;  /* 0xc2fc00003800780b */ /* 0x000fe20003f4e000 */
[----:B------:R-:W-:-:S04]  /*2390*/  @!P6 FMUL R34, R34, 0.5 ;  /* 0x3f0000002222e820 */ /* 0x000fc80000400000 */
[----:B------:R-:W-:Y:S01]  /*23a0*/  @!P3 FMUL R38, R38, 0.5 ;  /* 0x3f0000002626b820 */ /* 0x000fe20000400000 */
[----:B------:R3:W4:Y:S01]  /*23b0*/  MUFU.EX2 R42, R15 ;  /* 0x0000000f002a7308 */ /* 0x0007220000000800 */
[----:B-1----:R-:W-:Y:S01]  /*23c0*/  @!P5 FMUL R52, R52, R52 ;  /* 0x000000343434d220 */ /* 0x002fe20000400000 */
[----:B------:R-:W-:-:S05]  /*23d0*/  FSETP.GEU.AND P5, PT, R43, -126, PT ;  /* 0xc2fc00002b00780b */ /* 0x000fca0003fae000 */
[----:B------:R-:W-:Y:S01]  /*23e0*/  @!P2 FMUL R56, R56, 0.5 ;  /* 0x3f0000003838a820 */ /* 0x000fe20000400000 */
[----:B------:R1:W5:Y:S01]  /*23f0*/  MUFU.EX2 R39, R34 ;  /* 0x0000002200277308 */ /* 0x0003620000000800 */
[----:B--2---:R-:W-:Y:S01]  /*2400*/  @!P1 FMUL R48, R48, R48 ;  /* 0x0000003030309220 */ /* 0x004fe20000400000 */
[----:B------:R-:W-:Y:S01]  /*2410*/  FSETP.GEU.AND P1, PT, R26, -126, PT ;  /* 0xc2fc00001a00780b */ /* 0x000fe20003f2e000 */
[----:B---3--:R-:W-:-:S04]  /*2420*/  FFMA R15, R50, UR6, -R37 ;  /* 0x00000006320f7c23 */ /* 0x008fc80008000825 */
[----:B------:R-:W-:Y:S01]  /*2430*/  @!P5 FMUL R43, R43, 0.5 ;  /* 0x3f0000002b2bd820 */ /* 0x000fe20000400000 */
[----:B------:R-:W2:Y:S01]  /*2440*/  MUFU.EX2 R56, R56 ;  /* 0x0000003800387308 */ /* 0x000ea20000000800 */
[----:B----4-:R-:W-:Y:S01]  /*2450*/  @!P4 FMUL R42, R42, R42 ;  /* 0x0000002a2a2ac220 */ /* 0x010fe20000400000 */
[----:B------:R-:W-:Y:S01]  /*2460*/  FSETP.GEU.AND P4, PT, R45, -126, PT ;  /* 0xc2fc00002d00780b */ /* 0x000fe20003f8e000 */
[----:B-1----:R-:W-:-:S04]  /*2470*/  FADD R34, R17, R36 ;  /* 0x0000002411227221 */ /* 0x002fc80000000000 */
[----:B------:R-:W-:Y:S01]  /*2480*/  @!P1 FMUL R26, R26, 0.5 ;  /* 0x3f0000001a1a9820 */ /* 0x000fe20000400000 */
[----:B------:R-:W1:Y:S01]  /*2490*/  MUFU.EX2 R43, R43 ;  /* 0x0000002b002b7308 */ /* 0x000e620000000800 */
[----:B-----5:R-:W-:Y:S01]  /*24a0*/  @!P6 FMUL R39, R39, R39 ;  /* 0x000000272727e220 */ /* 0x020fe20000400000 */
[----:B------:R-:W-:-:S05]  /*24b0*/  FSETP.GEU.AND P6, PT, R30, -126, PT ;  /* 0xc2fc00001e00780b */ /* 0x000fca0003fce000 */
[----:B------:R-:W-:Y:S01]  /*24c0*/  @!P4 FMUL R45, R45, 0.5 ;  /* 0x3f0000002d2dc820 */ /* 0x000fe20000400000 */
[----:B------:R3:W4:Y:S01]  /*24d0*/  MUFU.EX2 R41, R38 ;  /* 0x0000002600297308 */ /* 0x0007220000000800 */
[----:B--2---:R-:W-:Y:S01]  /*24e0*/  @!P2 FMUL R56, R56, R56 ;  /* 0x000000383838a220 */ /* 0x004fe20000400000 */
[----:B------:R-:W-:-:S05]  /*24f0*/  FSETP.GEU.AND P2, PT, R58, -126, PT ;  /* 0xc2fc00003a00780b */ /* 0x000fca0003f4e000 */
[----:B------:R-:W-:Y:S01]  /*2500*/  @!P6 FMUL R30, R30, 0.5 ;  /* 0x3f0000001e1ee820 */ /* 0x000fe20000400000 */
[----:B------:R2:W5:Y:S01]  /*2510*/  MUFU.EX2 R46, R26 ;  /* 0x0000001a002e7308 */ /* 0x0005620000000800 */
[----:B-1----:R-:W-:Y:S01]  /*2520*/  @!P5 FMUL R43, R43, R43 ;  /* 0x0000002b2b2bd220 */ /* 0x002fe20000400000 */
[----:B------:R-:W-:Y:S01]  /*2530*/  FSETP.GEU.AND P5, PT, R47, -126, PT ;  /* 0xc2fc00002f00780b */ /* 0x000fe20003fae000 */
[----:B---3--:R-:W-:Y:S01]  /*2540*/  FADD R38, R21, R40 ;  /* 0x0000002815267221 */ /* 0x008fe20000000000 */
[----:B------:R-:W-:-:S03]  /*2550*/  SHF.L.U32 R21, RZ, 0x1f, RZ ;  /* 0x0000001fff157819 */ /* 0x000fc600000006ff */
[----:B------:R-:W-:Y:S01]  /*2560*/  @!P2 FMUL R58, R58, 0.5 ;  /* 0x3f0000003a3aa820 */ /* 0x000fe20000400000 */
[----:B------:R1:W3:Y:S01]  /*2570*/  MUFU.EX2 R50, R30 ;  /* 0x0000001e00327308 */ /* 0x0002e20000000800 */
[----:B----4-:R-:W-:Y:S01]  /*2580*/  @!P3 FMUL R41, R41, R41 ;  /* 0x000000292929b220 */ /* 0x010fe20000400000 */
[----:B------:R-:W-:Y:S01]  /*2590*/  FSETP.GEU.AND P3, PT, R15, -126, PT ;  /* 0xc2fc00000f00780b */ /* 0x000fe20003f6e000 */
[----:B--2---:R-:W-:Y:S01]  /*25a0*/  FADD R26, R28, R25 ;  /* 0x000000191c1a7221 */ /* 0x004fe20000000000 */
[----:B------:R-:W-:-:S03]  /*25b0*/  F2FP.BF16.F32.PACK_AB R28, R13, R28 ;  /* 0x0000001c0d1c723e */ /* 0x000fc600000010ff */
[----:B------:R-:W-:Y:S01]  /*25c0*/  @!P5 FMUL R47, R47, 0.5 ;  /* 0x3f0000002f2fd820 */ /* 0x000fe20000400000 */
[----:B------:R-:W2:Y:S01]  /*25d0*/  MUFU.EX2 R45, R45 ;  /* 0x0000002d002d7308 */ /* 0x000ea20000000800 */
[----:B-----5:R-:W-:Y:S01]  /*25e0*/  @!P1 FMUL R46, R46, R46 ;  /* 0x0000002e2e2e9220 */ /* 0x020fe20000400000 */
[----:B------:R-:W-:Y:S01]  /*25f0*/  FSETP.GEU.AND P1, PT, R51, -126, PT ;  /* 0xc2fc00003300780b */ /* 0x000fe20003f2e000 */
[----:B-1----:R-:W-:Y:S01]  /*2600*/  FADD R30, R14, R29 ;  /* 0x0000001d0e1e7221 */ /* 0x002fe20000000000 */
[----:B------:R-:W-:-:S03]  /*2610*/  FADD R26, R26, R49 ;  /* 0x000000311a1a7221 */ /* 0x000fc60000000000 */
[----:B------:R-:W-:Y:S01]  /*2620*/  @!P3 FMUL R15, R15, 0.5 ;  /* 0x3f0000000f0fb820 */ /* 0x000fe20000400000 */
[----:B------:R-:W1:Y:S01]  /*2630*/  MUFU.EX2 R58, R58 ;  /* 0x0000003a003a7308 */ /* 0x000e620000000800 */
[----:B---3--:R-:W-:Y:S01]  /*2640*/  @!P6 FMUL R50, R50, R50 ;  /* 0x000000323232e220 */ /* 0x008fe20000400000 */
[----:B------:R-:W-:Y:S01]  /*2650*/  FADD R53, R30, R53 ;  /* 0x000000351e357221 */ /* 0x000fe20000000000 */
[----:B------:R-:W-:Y:S02]  /*2660*/  FADD R30, R31, R56 ;  /* 0x000000381f1e7221 */ /* 0x000fe40000000000 */
[----:B------:R-:W-:Y:S01]  /*2670*/  FADD R49, R35, R50 ;  /* 0x0000003223317221 */ /* 0x000fe20000000000 */
[----:B------:R-:W-:Y:S01]  /*2680*/  FADD R26, R26, R53 ;  /* 0x000000351a1a7221 */ /* 0x000fe20000000000 */
[----:B------:R-:W-:Y:S01]  /*2690*/  @!P1 FMUL R51, R51, 0.5 ;  /* 0x3f00000033339820 */ /* 0x000fe20000400000 */
[----:B------:R3:W4:Y:S01]  /*26a0*/  MUFU.EX2 R54, R15 ;  /* 0x0000000f00367308 */ /* 0x0007220000000800 */
[----:B--2---:R-:W-:-:S07]  /*26b0*/  @!P4 FMUL R45, R45, R45 ;  /* 0x0000002d2d2dc220 */ /* 0x004fce0000400000 */
[----:B------:R2:W5:Y:S01]  /*26c0*/  MUFU.EX2 R37, R51 ;  /* 0x0000003300257308 */ /* 0x0005620000000800 */
[----:B---3--:R-:W-:Y:S01]  /*26d0*/  FADD R15, R13, R32 ;  /* 0x000000200d0f7221 */ /* 0x008fe20000000000 */
[----:B-1----:R-:W-:Y:S01]  /*26e0*/  @!P2 FMUL R58, R58, R58 ;  /* 0x0000003a3a3aa220 */ /* 0x002fe20000400000 */
[----:B------:R-:W-:Y:S02]  /*26f0*/  F2FP.BF16.F32.PACK_AB R32, R32, R25 ;  /* 0x000000192020723e */ /* 0x000fe400000010ff */
[----:B------:R-:W-:Y:S01]  /*2700*/  FADD R15, R15, R38 ;  /* 0x000000260f0f7221 */ /* 0x000fe20000000000 */
[----:B------:R-:W-:Y:S01]  /*2710*/  FADD R60, R41, R58 ;  /* 0x0000003a293c7221 */ /* 0x000fe20000000000 */
[----:B------:R-:W-:Y:S01]  /*2720*/  FADD R38, R48, R43 ;  /* 0x0000002b30267221 */ /* 0x000fe20000000000 */
[----:B------:R-:W1:Y:S01]  /*2730*/  MUFU.EX2 R47, R47 ;  /* 0x0000002f002f7308 */ /* 0x000e620000000800 */
[----:B--2---:R-:W-:Y:S01]  /*2740*/  FADD R51, R23, R44 ;  /* 0x0000002c17337221 */ /* 0x004fe20000000000 */
[----:B----4-:R-:W-:Y:S01]  /*2750*/  @!P3 FMUL R54, R54, R54 ;  /* 0x000000363636b220 */ /* 0x010fe20000400000 */
[----:B------:R-:W-:Y:S01]  /*2760*/  FADD R49, R49, R60 ;  /* 0x0000003c31317221 */ /* 0x000fe20000000000 */
[----:B------:R-:W-:Y:S01]  /*2770*/  F2FP.BF16.F32.PACK_AB R25, R42, R39 ;  /* 0x000000272a19723e */ /* 0x000fe200000010ff */
[----:B------:R-:W-:Y:S01]  /*2780*/  FADD R34, R34, R51 ;  /* 0x0000003322227221 */ /* 0x000fe20000000000 */
[----:B------:R-:W-:Y:S01]  /*2790*/  FADD R55, R39, R54 ;  /* 0x0000003627377221 */ /* 0x000fe20000000000 */
[----:B------:R-:W-:Y:S01]  /*27a0*/  FADD R51, R52, R45 ;  /* 0x0000002d34337221 */ /* 0x000fe20000000000 */
[----:B-----5:R-:W-:-:S02]  /*27b0*/  @!P1 FMUL R37, R37, R37 ;  /* 0x0000002525259220 */ /* 0x020fc40000400000 */
[----:B------:R-:W-:Y:S01]  /*27c0*/  FADD R30, R30, R55 ;  /* 0x000000371e1e7221 */ /* 0x000fe20000000000 */
[----:B------:R-:W-:Y:S01]  /*27d0*/  FADD R15, R15, R34 ;  /* 0x000000220f0f7221 */ /* 0x000fe20000000000 */
[----:B------:R-:W-:Y:S01]  /*27e0*/  F2FP.BF16.F32.PACK_AB R34, R36, R29 ;  /* 0x0000001d2422723e */ /* 0x000fe200000010ff */
[----:B------:R-:W-:Y:S01]  /*27f0*/  FADD R57, R42, R37 ;  /* 0x000000252a397221 */ /* 0x000fe20000000000 */
[----:B------:R-:W-:Y:S01]  /*2800*/  FADD R30, R30, R49 ;  /* 0x000000311e1e7221 */ /* 0x000fe20000000000 */
[----:B------:R-:W-:Y:S01]  /*2810*/  F2FP.BF16.F32.PACK_AB R29, R48, R31 ;  /* 0x0000001f301d723e */ /* 0x000fe200000010ff */
[----:B------:R-:W-:Y:S01]  /*2820*/  FADD R15, R26, R15 ;  /* 0x0000000f1a0f7221 */ /* 0x000fe20000000000 */
[----:B-1----:R-:W-:Y:S01]  /*2830*/  @!P5 FMUL R47, R47, R47 ;  /* 0x0000002f2f2fd220 */ /* 0x002fe20000400000 */
[----:B------:R-:W-:Y:S01]  /*2840*/  FADD R38, R38, R57 ;  /* 0x0000003926267221 */ /* 0x000fe20000000000 */
[----:B------:R-:W-:Y:S02]  /*2850*/  F2FP.BF16.F32.PACK_AB R36, R40, R33 ;  /* 0x000000212824723e */ /* 0x000fe400000010ff */
[----:B------:R-:W-:Y:S01]  /*2860*/  FADD R62, R46, R47 ;  /* 0x0000002f2e3e7221 */ /* 0x000fe20000000000 */
[----:B------:R-:W-:-:S02]  /*2870*/  F2FP.BF16.F32.PACK_AB R31, R52, R35 ;  /* 0x00000023341f723e */ /* 0x000fc400000010ff */
[----:B------:R-:W-:Y:S01]  /*2880*/  F2FP.BF16.F32.PACK_AB R26, R23, R22 ;  /* 0x00000016171a723e */ /* 0x000fe200000010ff */
[----:B------:R-:W-:Y:S01]  /*2890*/  FADD R51, R51, R62 ;  /* 0x0000003e33337221 */ /* 0x000fe20000000000 */
[----:B------:R-:W-:Y:S02]  /*28a0*/  F2FP.BF16.F32.PACK_AB R33, R43, R56 ;  /* 0x000000382b21723e */ /* 0x000fe400000010ff */
[----:B------:R-:W-:Y:S01]  /*28b0*/  F2FP.BF16.F32.PACK_AB R35, R45, R50 ;  /* 0x000000322d23723e */ /* 0x000fe200000010ff */
[----:B------:R-:W-:Y:S01]  /*28c0*/  FADD R51, R38, R51 ;  /* 0x0000003326337221 */ /* 0x000fe20000000000 */
[----:B------:R-:W-:Y:S02]  /*28d0*/  F2FP.BF16.F32.PACK_AB R38, R44, R27 ;  /* 0x0000001b2c26723e */ /* 0x000fe400000010ff */
[----:B------:R-:W-:Y:S01]  /*28e0*/  F2FP.BF16.F32.PACK_AB R27, R46, R41 ;  /* 0x000000292e1b723e */ /* 0x000fe200000010ff */
[----:B------:R-:W-:Y:S01]  /*28f0*/  FADD R13, R30, R51 ;  /* 0x000000331e0d7221 */ /* 0x000fe20000000000 */
[----:B------:R-:W-:Y:S01]  /*2900*/  F2FP.BF16.F32.PACK_AB R30, R17, R14 ;  /* 0x0000000e111e723e */ /* 0x000fe200000010ff */
[----:B------:R-:W-:Y:S01]  /*2910*/  IMAD.MOV.U32 R17, RZ, RZ, 0x2 ;  /* 0x00000002ff117424 */ /* 0x000fe200078e00ff */
[----:B------:R-:W-:-:S02]  /*2920*/  F2FP.BF16.F32.PACK_AB R37, R37, R54 ;  /* 0x000000362525723e */ /* 0x000fc400000010ff */
[----:B------:R-:W-:-:S07]  /*2930*/  F2FP.BF16.F32.PACK_AB R39, R47, R58 ;  /* 0x0000003a2f27723e */ /* 0x000fce00000010ff */
.L_x_23:
[----:B-1----:R1:W2:Y:S02]  /*2940*/  SYNCS.PHASECHK.TRANS64.TRYWAIT P1, [R2+URZ+0x2808], R21 ;  /* 0x00280815020075a7 */ /* 0x0022a4000802017f */
[----:B--2---:R-:W-:Y:S05]  /*2950*/  @!P1 NANOSLEEP.SYNCS 0x989680 ;  /* 0x009896800000995d */ /* 0x004fea0003900000 */
[----:B------:R-:W2:Y:S02]  /*2960*/  @!P1 SYNCS.PHASECHK.TRANS64 P1, [R2+URZ+0x2808], R21 ;  /* 0x00280815020095a7 */ /* 0x000ea4000802007f */
[----:B--2---:R-:W-:Y:S05]  /*2970*/  @!P1 BRA `(.L_x_23) ;  /* 0xfffffffc00f09947 */ /* 0x004fea000383ffff */
[----:B------:R-:W-:Y:S01]  /*2980*/  UIADD3 UR6, UR14, 0x80, URZ ;  /* 0x000000800e067890 */ /* 0x000fe2000fffe03f */
[----:B------:R-:W-:Y:S01]  /*2990*/  WARPGROUP.ARRIVE ;  /* 0x00000000000079c5 */ /* 0x000fe20000000000 */
[----:B------:R-:W-:Y:S01]  /*29a0*/  UMOV UR7, 0xc0000010 ;  /* 0xc000001000077882 */ /* 0x000fe20000000000 */
[C---:B------:R-:W-:Y:S01]  /*29b0*/  ISETP.GE.AND P1, PT, R19.reuse, 0x3, PT ;  /* 0x000000031300780c */ /* 0x040fe20003f26270 */
[----:B------:R-:W-:Y:S02]  /*29c0*/  VIADD R14, R2, 0x2820 ;  /* 0x00002820020e7836 */ /* 0x000fe40000000000 */
[----:B------:R-:W-:Y:S02]  /*29d0*/  VIADD R12, R12, 0x40 ;  /* 0x000000400c0c7836 */ /* 0x000fe40000000000 */
[----:B------:R-:W-:Y:S01]  /*29e0*/  VIADD R19, R19, 0xffffffff ;  /* 0xffffffff13137836 */ /* 0x000fe20000000000 */
[----:B------:R-:W-:Y:S01]  /*29f0*/  HGMMA.64x16x16.F32.BF16 R56, R28, gdesc[UR4].tnspB, RZ, !UPT, gsb0 ;  /* 0x402000041c387df0 */ /* 0x000fe2000c0018ff */
[----:B------:R-:W-:Y:S01]  /*2a00*/  UIADD3 UR6, UR14, 0xa0, URZ ;  /* 0x000000a00e067890 */ /* 0x000fe2000fffe03f */
[----:B-1----:R-:W-:Y:S01]  /*2a10*/  PRMT R21, RZ, 0x654, R14 ;  /* 0x00000654ff157816 */ /* 0x002fe2000000000e */
[----:B------:R-:W-:Y:S01]  /*2a20*/  UMOV UR7, 0xc0000010 ;  /* 0xc000001000077882 */ /* 0x000fe20000000000 */
[----:B------:R-:W-:-:S02]  /*2a30*/  WARPGROUP.DEPBAR.LE gsb0, 0x0 ;  /* 0x00008000000079c5 */ /* 0x000fc40000010000 */
[----:B------:R-:W-:-:S06]  /*2a40*/  WARPGROUP.ARRIVE ;  /* 0x00000000000079c5 */ /* 0x000fcc0000000000 */
[----:B------:R-:W-:Y:S01]  /*2a50*/  HGMMA.64x16x16.F32.BF16 R56, R24, gdesc[UR4].tnspB, R56, gsb0 ;  /* 0x4020000418387df0 */ /* 0x000fe20008001838 */
[----:B------:R-:W-:Y:S01]  /*2a60*/  UIADD3 UR6, UR14, 0xc0, URZ ;  /* 0x000000c00e067890 */ /* 0x000fe2000fffe03f */
[----:B------:R-:W-:Y:S01]  /*2a70*/  UMOV UR7, 0xc0000010 ;  /* 0xc000001000077882 */ /* 0x000fe20000000000 */
[----:B------:R-:W-:Y:S02]  /*2a80*/  WARPGROUP.DEPBAR.LE gsb0, 0x0 ;  /* 0x00008000000079c5 */ /* 0x000fe40000010000 */
[----:B------:R-:W-:-:S06]  /*2a90*/  WARPGROUP.ARRIVE ;  /* 0x00000000000079c5 */ /* 0x000fcc0000000000 */
[----:B------:R-:W-:Y:S01]  /*2aa0*/  HGMMA.64x16x16.F32.BF16 R56, R32, gdesc[UR4].tnspB, R56, gsb0 ;  /* 0x4020000420387df0 */ /* 0x000fe20008001838 */
[----:B------:R-:W-:Y:S01]  /*2ab0*/  UIADD3 UR6, UR14, 0xe0, URZ ;  /* 0x000000e00e067890 */ /* 0x000fe2000fffe03f */
[----:B------:R-:W-:Y:S01]  /*2ac0*/  UMOV UR7, 0xc0000010 ;  /* 0xc000001000077882 */ /* 0x000fe20000000000 */
[----:B------:R-:W-:Y:S02]  /*2ad0*/  WARPGROUP.DEPBAR.LE gsb0, 0x0 ;  /* 0x00008000000079c5 */ /* 0x000fe40000010000 */
[----:B------:R-:W-:-:S06]  /*2ae0*/  WARPGROUP.ARRIVE ;  /* 0x00000000000079c5 */ /* 0x000fcc0000000000 */
[----:B------:R-:W-:Y:S03]  /*2af0*/  HGMMA.64x16x16.F32.BF16 R56, R36, gdesc[UR4].tnspB, R56, gsb0 ;  /* 0x4020000424387df0 */ /* 0x000fe60008001838 */
[----:B------:R-:W-:Y:S02]  /*2b00*/  WARPGROUP.DEPBAR.LE gsb0, 0x0 ;  /* 0x00008000000079c5 */ /* 0x000fe40000010000 */
[----:B------:R1:W-:Y:S01]  /*2b10*/  SYNCS.ARRIVE.TRANS64.RED.A1T0 RZ, [R21+URZ], RZ ;  /* 0x000000ff15ff79a7 */ /* 0x0003e2000810043f */
[----:B------:R-:W-:Y:S05]  /*2b20*/  @!P1 BRA `(.L_x_24) ;  /* 0x0000001800c09947 */ /* 0x000fea0003800000 */
[----:B------:R-:W-:Y:S01]  /*2b30*/  IMAD.MOV.U32 R23, RZ, RZ, R18 ;  /* 0x000000ffff177224 */ /* 0x000fe200078e0012 */
[----:B------:R-:W-:Y:S01]  /*2b40*/  ULDC.64 UR18, c[0x0][0x198] ;  /* 0x0000660000127ab9 */ /* 0x000fe20000000a00 */
[----:B-1----:R-:W-:Y:S02]  /*2b50*/  IMAD.MOV.U32 R21, RZ, RZ, R20 ;  /* 0x000000ffff157224 */ /* 0x002fe400078e0014 */
[----:B------:R-:W-:Y:S02]  /*2b60*/  IMAD.MOV.U32 R17, RZ, RZ, 0x2 ;  /* 0x00000002ff117424 */ /* 0x000fe400078e00ff */
[----:B------:R-:W-:Y:S02]  /*2b70*/  IMAD.MOV.U32 R7, RZ, RZ, 0x1 ;  /* 0x00000001ff077424 */ /* 0x000fe400078e00ff */
[----:B------:R-:W-:-:S07]  /*2b80*/  IMAD.MOV.U32 R4, RZ, RZ, RZ ;  /* 0x000000ffff047224 */ /* 0x000fce00078e00ff */
.L_x_36:
[C---:B------:R-:W-:Y:S01]  /*2b90*/  ISETP.GT.AND P1, PT, R19.reuse, 0x2, PT ;  /* 0x000000021300780c */ /* 0x040fe20003f24270 */
[----:B------:R-:W-:Y:S01]  /*2ba0*/  VIADD R19, R19, 0xffffffff ;  /* 0xffffffff13137836 */ /* 0x000fe20000000000 */
[----:B------:R-:W-:Y:S01]  /*2bb0*/  SHF.L.U32 R18, R4, 0x1f, RZ ;  /* 0x0000001f04127819 */ /* 0x000fe200000006ff */
[----:B------:R-:W-:-:S10]  /*2bc0*/  IMAD R25, R17, 0x8, R2 ;  /* 0x0000000811197824 */ /* 0x000fd400078e0202 */
.L_x_25:
[----:B-1----:R1:W2:Y:S02]  /*2bd0*/  SYNCS.PHASECHK.TRANS64.TRYWAIT P2, [R25+URZ+0x2800], R18 ;  /* 0x00280012190075a7 */ /* 0x0022a4000804017f */
[----:B--2---:R-:W-:Y:S05]  /*2be0*/  @!P2 NANOSLEEP.SYNCS 0x989680 ;  /* 0x009896800000a95d */ /* 0x004fea0003900000 */
[----:B------:R-:W2:Y:S02]  /*2bf0*/  @!P2 SYNCS.PHASECHK.TRANS64 P2, [R25+URZ+0x2800], R18 ;  /* 0x002800121900a5a7 */ /* 0x000ea4000804007f */
[----:B--2---:R-:W-:Y:S05]  /*2c00*/  @!P2 BRA `(.L_x_25) ;  /* 0xfffffffc00f0a947 */ /* 0x004fea000383ffff */
[----:B------:R-:W-:Y:S05]  /*2c10*/  WARPSYNC.ALL ;  /* 0x0000000000007948 */ /* 0x000fea0003800000 */
[----:B------:R-:W-:Y:S01]  /*2c20*/  R2UR UR6, R17 ;  /* 0x00000000110672ca */ /* 0x000fe200000e0000 */
[----:B-1----:R-:W-:Y:S01]  /*2c30*/  WARPGROUP.ARRIVE ;  /* 0x00000000000079c5 */ /* 0x002fe20000000000 */
[----:B------:R-:W-:Y:S01]  /*2c40*/  UMOV UR7, 0xc0000010 ;  /* 0xc000001000077882 */ /* 0x000fe20000000000 */
[----:B------:R-:W-:-:S10]  /*2c50*/  ISETP.NE.AND P2, PT, R10, RZ, PT ;  /* 0x000000ff0a00720c */ /* 0x000fd40003f45270 */
[----:B------:R-:W-:-:S09]  /*2c60*/  ULEA UR6, UR6, UR16, 0x7 ;  /* 0x0000001006067291 */ /* 0x000fd2000f8e383f */
[----:B------:R-:W-:Y:S03]  /*2c70*/  HGMMA.64x64x16.F32.BF16 R24, gdesc[UR4], RZ, !UPT, gsb0 ;  /* 0x00e00000041879f0 */ /* 0x000fe6000c0018ff */
[----:B------:R-:W-:Y:S02]  /*2c80*/  WARPGROUP.DEPBAR.LE gsb0, 0x0 ;  /* 0x00008000000079c5 */ /* 0x000fe40000010000 */
[----:B------:R-:W-:Y:S05]  /*2c90*/  @P2 BRA `(.L_x_26) ;  /* 0x00000000008c2947 */ /* 0x000fea0003800000 */
[----:B------:R-:W-:-:S13]  /*2ca0*/  ISETP.LT.OR P3, PT, R8, 0x1, !P0 ;  /* 0x000000010800780c */ /* 0x000fda0004761670 */
[----:B------:R-:W-:Y:S05]  /*2cb0*/  @P3 BRA `(.L_x_27) ;  /* 0x0000000000803947 */ /* 0x000fea0003800000 */
[----:B------:R-:W-:Y:S01]  /*2cc0*/  ISETP.NE.AND P4, PT, R0, RZ, PT ;  /* 0x000000ff0000720c */ /* 0x000fe20003f85270 */
[----:B------:R-:W-:Y:S01]  /*2cd0*/  IMAD R18, R5, 0x8, R2 ;  /* 0x0000000805127824 */ /* 0x000fe200078e0202 */
[----:B------:R-:W-:-:S11]  /*2ce0*/  SHF.L.U32 R65, R6, 0x1f, RZ ;  /* 0x0000001f06417819 */ /* 0x000fd600000006ff */
.L_x_28:
[----:B-1----:R1:W2:Y:S02]  /*2cf0*/  SYNCS.PHASECHK.TRANS64.TRYWAIT P3, [R18+URZ+0x2820], R65 ;  /* 0x00282041120075a7 */ /* 0x0022a4000806017f */
[----:B--2---:R-:W-:Y:S05]  /*2d00*/  @!P3 NANOSLEEP.SYNCS 0x989680 ;  /* 0x009896800000b95d */ /* 0x004fea0003900000 */
[----:B------:R-:W2:Y:S02]  /*2d10*/  @!P3 SYNCS.PHASECHK.TRANS64 P3, [R18+URZ+0x2820], R65 ;  /* 0x002820411200b5a7 */ /* 0x000ea4000806007f */
[----:B--2---:R-:W-:Y:S05]  /*2d20*/  @!P3 BRA `(.L_x_28) ;  /* 0xfffffffc00f0b947 */ /* 0x004fea000383ffff */
[----:B------:R-:W-:Y:S05]  /*2d30*/  @P4 BRA `(.L_x_29) ;  /* 0x0000000000144947 */ /* 0x000fea0003800000 */
[----:B------:R-:W-:Y:S02]  /*2d40*/  LOP3.LUT P3, RZ, R16, 0x1f, RZ, 0xc0, !PT ;  /* 0x0000001f10ff7812 */ /* 0x000fe4000786c0ff */
[----:B-1----:R-:W-:-:S04]  /*2d50*/  MOV R65, 0x800 ;  /* 0x0000080000417802 */ /* 0x002fc80000000f00 */
[----:B------:R2:W-:Y:S07]  /*2d60*/  SYNCS.ARRIVE.TRANS64 RZ, [R18+URZ+0x2800], R65 ;  /* 0x0028004112ff79a7 */ /* 0x0005ee000800003f */
[----:B------:R-:W-:Y:S05]  /*2d70*/  @!P3 BRA `(.L_x_29) ;  /* 0x000000000004b947 */ /* 0x000fea0003800000 */
[----:B------:R-:W-:Y:S01]  /*2d80*/  BPT.TRAP 0x1 ;  /* 0x000000040000795c */ /* 0x000fe20000300000 */
.L_x_29:
[----:B------:R-:W-:Y:S01]  /*2d90*/  IMAD R20, R5, 0x800, R2 ;  /* 0x0000080005147824 */ /* 0x000fe200078e0202 */
[----:B------:R-:W-:Y:S01]  /*2da0*/  R2UR UR35, R9 ;  /* 0x00000000092372ca */ /* 0x000fe200000e0000 */
[----:B------:R-:W-:Y:S01]  /*2db0*/  UIADD3 UR6, UP0, UR18, 0x1f0, URZ ;  /* 0x000001f012067890 */ /* 0x000fe2000ff1e03f */
[----:B------:R-:W-:Y:S01]  /*2dc0*/  R2UR UR33, R18 ;  /* 0x00000000122172ca */ /* 0x000fe200000e0000 */
[----:B------:R-:W-:Y:S01]  /*2dd0*/  UMOV UR8, 0x0 ;  /* 0x0000000000087882 */ /* 0x000fe20000000000 */
[----:B------:R-:W-:Y:S01]  /*2de0*/  R2UR UR32, R20 ;  /* 0x00000000142072ca */ /* 0x000fe200000e0000 */
[----:B------:R-:W-:Y:S01]  /*2df0*/  UIADD3.X UR7, URZ, UR19, URZ, UP0, !UPT ;  /* 0x000000133f077290 */ /* 0x000fe200087fe43f */
[----:B------:R-:W-:Y:S01]  /*2e00*/  VIADD R5, R5, 0x1 ;  /* 0x0000000105057836 */ /* 0x000fe20000000000 */
[----:B------:R-:W-:Y:S01]  /*2e10*/  UMOV UR9, 0x10000000 ;  /* 0x1000000000097882 */ /* 0x000fe20000000000 */
[----:B------:R-:W-:-:S03]  /*2e20*/  UMOV UR34, URZ ;  /* 0x0000003f00227c82 */ /* 0x000fc60008000000 */
[C---:B------:R-:W-:Y:S02]  /*2e30*/  ISETP.NE.AND P3, PT, R5.reuse, 0x4, PT ;  /* 0x000000040500780c */ /* 0x040fe40003f65270 */
[----:B------:R-:W-:Y:S02]  /*2e40*/  USHF.L.U32 UR35, UR35, 0x6, URZ ;  /* 0x0000000623237899 */ /* 0x000fe4000800063f */
[----:B------:R-:W-:Y:S01]  /*2e50*/  UIADD3 UR33, UR33, 0x2800, URZ ;  /* 0x0000280021217890 */ /* 0x000fe2000fffe03f */
[----:B-12---:R-:W-:Y:S01]  /*2e60*/  SEL R65, RZ, 0x1, P3 ;  /* 0x00000001ff417807 */ /* 0x006fe20001800000 */
[----:B------:R-:W-:Y:S01]  /*2e70*/  UIADD3 UR32, UR32, 0x800, URZ ;  /* 0x0000080020207890 */ /* 0x000fe2000fffe03f */
[----:B------:R-:W-:Y:S02]  /*2e80*/  SEL R5, R5, RZ, P3 ;  /* 0x000000ff05057207 */ /* 0x000fe40001800000 */
[----:B------:R-:W-:-:S06]  /*2e90*/  LOP3.LUT R6, R6, R65, RZ, 0x3c, !PT ;  /* 0x0000004106067212 */ /* 0x000fcc00078e3cff */
[----:B------:R1:W-:Y:S02]  /*2ea0*/  UTMALDG.4D [UR32], [UR6], desc[UR8] ;  /* 0x00000820060075b4 */ /* 0x0003e40008019000 */
[----:B-1----:R-:W-:Y:S01]  /*2eb0*/  NOP ;  /* 0x0000000000007918 */ /* 0x002fe20000000000 */
.L_x_27:
[----:B------:R-:W-:-:S07]  /*2ec0*/  VIADD R8, R8, 0xffffffff ;  /* 0xffffffff08087836 */ /* 0x000fce0000000000 */
.L_x_26:
[----:B------:R-:W-:Y:S01]  /*2ed0*/  VIADD R17, R17, 0x1 ;  /* 0x0000000111117836 */ /* 0x000fe20000000000 */
[----:B------:R-:W-:Y:S05]  /*2ee0*/  WARPSYNC.ALL ;  /* 0x0000000000007948 */ /* 0x000fea0003800000 */
[----:B------:R-:W-:-:S04]  /*2ef0*/  ISETP.NE.AND P3, PT, R17, 0x4, PT ;  /* 0x000000041100780c */ /* 0x000fc80003f65270 */
[----:B------:R-:W-:Y:S02]  /*2f00*/  SEL R65, RZ, 0x1, P3 ;  /* 0x00000001ff417807 */ /* 0x000fe40001800000 */
[----:B------:R-:W-:Y:S02]  /*2f10*/  SEL R17, R17, RZ, P3 ;  /* 0x000000ff11117207 */ /* 0x000fe40001800000 */
[----:B------:R-:W-:Y:S02]  /*2f20*/  LOP3.LUT R4, R4, R65, RZ, 0x3c, !PT ;  /* 0x0000004104047212 */ /* 0x000fe400078e3cff */
[----:B------:R-:W-:Y:S01]  /*2f30*/  FMNMX R18, R24, R23, !PT ;  /* 0x0000001718127209 */ /* 0x000fe20007800000 */
[----:B------:R-:W-:Y:S01]  /*2f40*/  ULDC UR6, c[0x0][0x604] ;  /* 0x0001810000067ab9 */ /* 0x000fe20000000800 */
[----:B------:R-:W-:Y:S01]  /*2f50*/  FMNMX R20, R26, R21, !PT ;  /* 0x000000151a147209 */ /* 0x000fe20007800000 */
[----:B------:R-:W-:Y:S01]  /*2f60*/  IMAD R70, R17, 0x8, R2 ;  /* 0x0000000811467824 */ /* 0x000fe200078e0202 */
[----:B------:R-:W-:-:S02]  /*2f70*/  FMNMX R65, R25, R18, !PT ;  /* 0x0000001219417209 */ /* 0x000fc40007800000 */
[----:B------:R-:W-:Y:S02]  /*2f80*/  FMNMX R67, R27, R20, !PT ;  /* 0x000000141b437209 */ /* 0x000fe40007800000 */
[----:B------:R-:W-:Y:S02]  /*2f90*/  FMNMX R18, R28, R65, !PT ;  /* 0x000000411c127209 */ /* 0x000fe40007800000 */
[----:B------:R-:W-:Y:S02]  /*2fa0*/  FMNMX R20, R30, R67, !PT ;  /* 0x000000431e147209 */ /* 0x000fe40007800000 */
[----:B------:R-:W-:Y:S02]  /*2fb0*/  FMNMX R65, R29, R18, !PT ;  /* 0x000000121d417209 */ /* 0x000fe40007800000 */
[----:B------:R-:W-:Y:S02]  /*2fc0*/  FMNMX R67, R31, R20, !PT ;  /* 0x000000141f437209 */ /* 0x000fe40007800000 */
        /* <DEDUP_REMOVED lines=23> */
[----:B------:R-:W-:-:S03]  /*3140*/  FMNMX R64, R55, R20, !PT ;  /* 0x0000001437407209 */ /* 0x000fc60007800000 */
[----:B------:R-:W1:Y:S04]  /*3150*/  SHFL.BFLY PT, R65, R22, 0x1, 0x1f ;  /* 0x0c201f0016417f89 */ /* 0x000e6800000e0000 */
[----:B------:R-:W2:Y:S01]  /*3160*/  SHFL.BFLY PT, R67, R64, 0x1, 0x1f ;  /* 0x0c201f0040437f89 */ /* 0x000ea200000e0000 */
[----:B-1----:R-:W-:Y:S02]  /*3170*/  FMNMX R65, R22, R65, !PT ;  /* 0x0000004116417209 */ /* 0x002fe40007800000 */
[----:B--2---:R-:W-:-:S03]  /*3180*/  FMNMX R67, R64, R67, !PT ;  /* 0x0000004340437209 */ /* 0x004fc60007800000 */
[----:B------:R-:W1:Y:S04]  /*3190*/  SHFL.BFLY PT, R18, R65, 0x2, 0x1f ;  /* 0x0c401f0041127f89 */ /* 0x000e6800000e0000 */
[----:B------:R-:W2:Y:S01]  /*31a0*/  SHFL.BFLY PT, R20, R67, 0x2, 0x1f ;  /* 0x0c401f0043147f89 */ /* 0x000ea200000e0000 */
[----:B-1----:R-:W-:Y:S01]  /*31b0*/  FMNMX R18, R65, R18, !PT ;  /* 0x0000001241127209 */ /* 0x002fe20007800000 */
[C---:B------:R-:W-:Y:S02]  /*31c0*/  IMAD R65, R7.reuse, 0x8, R14 ;  /* 0x0000000807417824 */ /* 0x040fe400078e020e */
[----:B------:R-:W-:Y:S01]  /*31d0*/  VIADD R7, R7, 0x1 ;  /* 0x0000000107077836 */ /* 0x000fe20000000000 */
[----:B--2---:R-:W-:Y:S02]  /*31e0*/  FMNMX R20, R67, R20, !PT ;  /* 0x0000001443147209 */ /* 0x004fe40007800000 */
[----:B------:R-:W-:-:S02]  /*31f0*/  FSETP.NEU.AND P3, PT, R18, -INF , PT ;  /* 0xff8000001200780b */ /* 0x000fc40003f6d000 */
[----:B------:R-:W-:Y:S02]  /*3200*/  FSETP.NEU.AND P4, PT, R20, -INF , PT ;  /* 0xff8000001400780b */ /* 0x000fe40003f8d000 */
[----:B------:R-:W-:Y:S02]  /*3210*/  FSEL R66, R18, RZ, P3 ;  /* 0x000000ff12427208 */ /* 0x000fe40001800000 */
[----:B------:R-:W-:Y:S02]  /*3220*/  FSEL R68, R20, RZ, P4 ;  /* 0x000000ff14447208 */ /* 0x000fe40002000000 */
[----:B------:R-:W-:Y:S01]  /*3230*/  PRMT R65, RZ, 0x654, R65 ;  /* 0x00000654ff417816 */ /* 0x000fe20000000041 */
[----:B------:R-:W-:Y:S02]  /*3240*/  FADD R22, -R66, R23 ;  /* 0x0000001742167221 */ /* 0x000fe40000000100 */
[----:B------:R-:W-:Y:S01]  /*3250*/  FADD R23, -R68, R21 ;  /* 0x0000001544177221 */ /* 0x000fe20000000100 */
[----:B------:R1:W-:Y:S01]  /*3260*/  SYNCS.ARRIVE.TRANS64.RED.A1T0 RZ, [R65+URZ], RZ ;  /* 0x000000ff41ff79a7 */ /* 0x0003e2000810043f */
[----:B------:R-:W-:-:S02]  /*3270*/  FMUL R21, R22, UR6 ;  /* 0x0000000616157c20 */ /* 0x000fc40008400000 */
[----:B------:R-:W-:-:S03]  /*3280*/  FMUL R23, R23, UR6 ;  /* 0x0000000617177c20 */ /* 0x000fc60008400000 */
[----:B------:R-:W-:Y:S02]  /*3290*/  FSETP.GEU.AND P3, PT, R21, -126, PT ;  /* 0xc2fc00001500780b */ /* 0x000fe40003f6e000 */
[----:B------:R-:W-:Y:S02]  /*32a0*/  FSETP.GEU.AND P4, PT, R23, -126, PT ;  /* 0xc2fc00001700780b */ /* 0x000fe40003f8e000 */
[----:B-1----:R-:W-:-:S09]  /*32b0*/  SHF.L.U32 R65, R4, 0x1f, RZ ;  /* 0x0000001f04417819 */ /* 0x002fd200000006ff */
[----:B------:R-:W-:Y:S02]  /*32c0*/  @!P3 FMUL R21, R21, 0.5 ;  /* 0x3f0000001515b820 */ /* 0x000fe40000400000 */
[----:B------:R-:W-:Y:S02]  /*32d0*/  @!P4 FMUL R23, R23, 0.5 ;  /* 0x3f0000001717c820 */ /* 0x000fe40000400000 */
[----:B------:R-:W1:Y:S08]  /*32e0*/  MUFU.EX2 R64, R21 ;  /* 0x0000001500407308 */ /* 0x000e700000000800 */
[----:B------:R-:W2:Y:S01]  /*32f0*/  MUFU.EX2 R22, R23 ;  /* 0x0000001700167308 */ /* 0x000ea20000000800 */
[----:B-1----:R-:W-:Y:S01]  /*3300*/  @!P3 FMUL R64, R64, R64 ;  /* 0x000000404040b220 */ /* 0x002fe20000400000 */
[----:B------:R-:W-:-:S03]  /*3310*/  ISETP.NE.AND P3, PT, R7, 0x4, PT ;  /* 0x000000040700780c */ /* 0x000fc60003f65270 */
[-C--:B------:R-:W-:Y:S01]  /*3320*/  FMUL R56, R56, R64.reuse ;  /* 0x0000004038387220 */ /* 0x080fe20000400000 */
[-C--:B------:R-:W-:Y:S01]  /*3330*/  FMUL R57, R57, R64.reuse ;  /* 0x0000004039397220 */ /* 0x080fe20000400000 */
[-C--:B------:R-:W-:Y:S01]  /*3340*/  FMUL R60, R60, R64.reuse ;  /* 0x000000403c3c7220 */ /* 0x080fe20000400000 */
[----:B------:R-:W-:Y:S01]  /*3350*/  FMUL R61, R61, R64 ;  /* 0x000000403d3d7220 */ /* 0x000fe20000400000 */
[----:B--2---:R-:W-:-:S04]  /*3360*/  @!P4 FMUL R22, R22, R22 ;  /* 0x000000161616c220 */ /* 0x004fc80000400000 */
[-C--:B------:R-:W-:Y:S01]  /*3370*/  FMUL R58, R58, R22.reuse ;  /* 0x000000163a3a7220 */ /* 0x080fe20000400000 */
[-C--:B------:R-:W-:Y:S01]  /*3380*/  FMUL R59, R59, R22.reuse ;  /* 0x000000163b3b7220 */ /* 0x080fe20000400000 */
[-C--:B------:R-:W-:Y:S01]  /*3390*/  FMUL R62, R62, R22.reuse ;  /* 0x000000163e3e7220 */ /* 0x080fe20000400000 */
[----:B------:R-:W-:-:S07]  /*33a0*/  FMUL R63, R63, R22 ;  /* 0x000000163f3f7220 */ /* 0x000fce0000400000 */
.L_x_30:
[----:B-1----:R1:W2:Y:S02]  /*33b0*/  SYNCS.PHASECHK.TRANS64.TRYWAIT P4, [R70+URZ+0x2800], R65 ;  /* 0x00280041460075a7 */ /* 0x0022a4000808017f */
[----:B--2---:R-:W-:Y:S05]  /*33c0*/  @!P4 NANOSLEEP.SYNCS 0x989680 ;  /* 0x009896800000c95d */ /* 0x004fea0003900000 */
[----:B------:R-:W2:Y:S02]  /*33d0*/  @!P4 SYNCS.PHASECHK.TRANS64 P4, [R70+URZ+0x2800], R65 ;  /* 0x002800414600c5a7 */ /* 0x000ea4000808007f */
[----:B--2---:R-:W-:Y:S05]  /*33e0*/  @!P4 BRA `(.L_x_30) ;  /* 0xfffffffc00f0c947 */ /* 0x004fea000383ffff */
[----:B------:R-:W-:Y:S01]  /*33f0*/  ULDC UR7, c[0x0][0x604] ;  /* 0x0001810000077ab9 */ /* 0x000fe20000000800 */
[----:B------:R-:W-:Y:S01]  /*3400*/  R2UR UR6, R17 ;  /* 0x00000000110672ca */ /* 0x000fe200000e0000 */
[----:B------:R-:W-:Y:S01]  /*3410*/  FMUL R69, R66, UR7 ;  /* 0x0000000742457c20 */ /* 0x000fe20008400000 */
[----:B------:R-:W-:Y:S01]  /*3420*/  FMUL R67, R68, UR7 ;  /* 0x0000000744437c20 */ /* 0x000fe20008400000 */
[----:B------:R-:W-:Y:S01]  /*3430*/  UMOV UR11, 0xc0000010 ;  /* 0xc0000010000b7882 */ /* 0x000fe20000000000 */
[----:B------:R-:W-:Y:S01]  /*3440*/  SEL R7, R7, RZ, P3 ;  /* 0x000000ff07077207 */ /* 0x000fe20001800000 */
[--C-:B------:R-:W-:Y:S01]  /*3450*/  FFMA R25, R25, UR7, -R69.reuse ;  /* 0x0000000719197c23 */ /* 0x100fe20008000845 */
[----:B------:R-:W-:Y:S01]  /*3460*/  FFMA R24, R24, UR7, -R69 ;  /* 0x0000000718187c23 */ /* 0x000fe20008000845 */
[----:B------:R-:W-:Y:S01]  /*3470*/  FFMA R26, R26, UR7, -R67 ;  /* 0x000000071a1a7c23 */ /* 0x000fe20008000843 */
[--C-:B------:R-:W-:Y:S01]  /*3480*/  FFMA R28, R28, UR7, -R69.reuse ;  /* 0x000000071c1c7c23 */ /* 0x100fe20008000845 */
[----:B------:R-:W-:Y:S01]  /*3490*/  FFMA R29, R29, UR7, -R69 ;  /* 0x000000071d1d7c23 */ /* 0x000fe20008000845 */
[----:B------:R-:W-:Y:S01]  /*34a0*/  FSETP.GEU.AND P4, PT, R25, -126, PT ;  /* 0xc2fc00001900780b */ /* 0x000fe20003f8e000 */
[--C-:B------:R-:W-:Y:S01]  /*34b0*/  FFMA R31, R31, UR7, -R67.reuse ;  /* 0x000000071f1f7c23 */ /* 0x100fe20008000843 */
[----:B------:R-:W-:Y:S01]  /*34c0*/  FSETP.GEU.AND P5, PT, R24, -126, PT ;  /* 0xc2fc00001800780b */ /* 0x000fe20003fae000 */
[--C-:B------:R-:W-:Y:S01]  /*34d0*/  FFMA R27, R27, UR7, -R67.reuse ;  /* 0x000000071b1b7c23 */ /* 0x100fe20008000843 */
[----:B------:R-:W-:Y:S01]  /*34e0*/  FSETP.GEU.AND P6, PT, R28, -126, PT ;  /* 0xc2fc00001c00780b */ /* 0x000fe20003fce000 */
[----:B------:R-:W-:Y:S01]  /*34f0*/  FFMA R30, R30, UR7, -R67 ;  /* 0x000000071e1e7c23 */ /* 0x000fe20008000843 */
[--C-:B------:R-:W-:Y:S01]  /*3500*/  FFMA R32, R32, UR7, -R69.reuse ;  /* 0x0000000720207c23 */ /* 0x100fe20008000845 */
[----:B------:R-:W-:Y:S01]  /*3510*/  FFMA R33, R33, UR7, -R69 ;  /* 0x0000000721217c23 */ /* 0x000fe20008000845 */
[--C-:B------:R-:W-:Y:S01]  /*3520*/  FFMA R35, R35, UR7, -R67.reuse ;  /* 0x0000000723237c23 */ /* 0x100fe20008000843 */
[--C-:B------:R-:W-:Y:S01]  /*3530*/  FFMA R34, R34, UR7, -R67.reuse ;  /* 0x0000000722227c23 */ /* 0x100fe20008000843 */
[--C-:B------:R-:W-:Y:S01]  /*3540*/  FFMA R38, R38, UR7, -R67.reuse ;  /* 0x0000000726267c23 */ /* 0x100fe20008000843 */
[----:B------:R-:W-:Y:S01]  /*3550*/  ULEA UR6, UR6, UR14, 0x7 ;  /* 0x0000000e06067291 */ /* 0x000fe2000f8e383f */
[--C-:B------:R-:W-:Y:S01]  /*3560*/  FFMA R42, R42, UR7, -R67.reuse ;  /* 0x000000072a2a7c23 */ /* 0x100fe20008000843 */
[----:B------:R-:W-:Y:S01]  /*3570*/  @!P4 FMUL R25, R25, 0.5 ;  /* 0x3f0000001919c820 */ /* 0x000fe20000400000 */
[--C-:B------:R-:W-:Y:S01]  /*3580*/  FFMA R43, R43, UR7, -R67.reuse ;  /* 0x000000072b2b7c23 */ /* 0x100fe20008000843 */
[----:B------:R-:W-:Y:S01]  /*3590*/  @!P5 FMUL R24, R24, 0.5 ;  /* 0x3f0000001818d820 */ /* 0x000fe20000400000 */
[--C-:B------:R-:W-:Y:S01]  /*35a0*/  FFMA R46, R46, UR7, -R67.reuse ;  /* 0x000000072e2e7c23 */ /* 0x100fe20008000843 */
[----:B------:R2:W3:Y:S01]  /*35b0*/  MUFU.EX2 R66, R25 ;  /* 0x0000001900427308 */ /* 0x0004e20000000800 */
[----:B------:R-:W-:Y:S01]  /*35c0*/  @!P6 FMUL R28, R28, 0.5 ;  /* 0x3f0000001c1ce820 */ /* 0x000fe20000400000 */
[----:B------:R-:W-:Y:S01]  /*35d0*/  UMOV UR10, UR6 ;  /* 0x00000006000a7c82 */ /* 0x000fe20008000000 */
[----:B------:R-:W-:Y:S01]  /*35e0*/  UIADD3 UR8, UR6, 0x20, URZ ;  /* 0x0000002006087890 */ /* 0x000fe2000fffe03f */
[----:B------:R-:W-:Y:S01]  /*35f0*/  FFMA R47, R47, UR7, -R67 ;  /* 0x000000072f2f7c23 */ /* 0x000fe20008000843 */
[--C-:B------:R-:W-:Y:S01]  /*3600*/  FFMA R53, R53, UR7, -R69.reuse ;  /* 0x0000000735357c23 */ /* 0x100fe20008000845 */
[----:B------:R-:W-:Y:S01]  /*3610*/  FFMA R52, R52, UR7, -R69 ;  /* 0x0000000734347c23 */ /* 0x000fe20008000845 */
[----:B------:R-:W-:Y:S01]  /*3620*/  FFMA R55, R55, UR7, -R67 ;  /* 0x0000000737377c23 */ /* 0x000fe20008000843 */
[----:B------:R4:W5:Y:S01]  /*3630*/  MUFU.EX2 R21, R24 ;  /* 0x0000001800157308 */ /* 0x0009620000000800 */
[----:B--2---:R-:W-:Y:S01]  /*3640*/  FFMA R25, R37, UR7, -R69 ;  /* 0x0000000725197c23 */ /* 0x004fe20008000845 */
[----:B------:R-:W-:Y:S01]  /*3650*/  FFMA R54, R54, UR7, -R67 ;  /* 0x0000000736367c23 */ /* 0x000fe20008000843 */
[----:B------:R-:W-:-:S05]  /*3660*/  VIADD R17, R17, 0x1 ;  /* 0x0000000111117836 */ /* 0x000fca0000000000 */
[----:B------:R2:W1:Y:S01]  /*3670*/  MUFU.EX2 R23, R28 ;  /* 0x0000001c00177308 */ /* 0x0004620000000800 */
[----:B---3--:R-:W-:Y:S01]  /*3680*/  @!P4 FMUL R66, R66, R66 ;  /* 0x000000424242c220 */ /* 0x008fe20000400000 */
[----:B------:R-:W-:Y:S01]  /*3690*/  FSETP.GEU.AND P4, PT, R26, -126, PT ;  /* 0xc2fc00001a00780b */ /* 0x000fe20003f8e000 */
[--C-:B----4-:R-:W-:Y:S01]  /*36a0*/  FFMA R24, R36, UR7, -R69.reuse ;  /* 0x0000000724187c23 */ /* 0x110fe20008000845 */
[----:B-----5:R-:W-:Y:S01]  /*36b0*/  @!P5 FMUL R21, R21, R21 ;  /* 0x000000151515d220 */ /* 0x020fe20000400000 */
[----:B------:R-:W-:Y:S01]  /*36c0*/  FSETP.GEU.AND P5, PT, R29, -126, PT ;  /* 0xc2fc00001d00780b */ /* 0x000fe20003fae000 */
[----:B--2---:R-:W-:Y:S02]  /*36d0*/  FFMA R28, R45, UR7, -R69 ;  /* 0x000000072d1c7c23 */ /* 0x004fe40008000845 */
[----:B------:R-:W-:-:S07]  /*36e0*/  FFMA R15, R64, R15, R21 ;  /* 0x0000000f400f7223 */ /* 0x000fce0000000015 */
[----:B------:R-:W-:Y:S01]  /*36f0*/  @!P4 FMUL R26, R26, 0.5 ;  /* 0x3f0000001a1ac820 */ /* 0x000fe20000400000 */
[----:B-1----:R-:W-:Y:S01]  /*3700*/  @!P6 FMUL R23, R23, R23 ;  /* 0x000000171717e220 */ /* 0x002fe20000400000 */
[----:B------:R-:W-:Y:S02]  /*3710*/  FSETP.GEU.AND P6, PT, R27, -126, PT ;  /* 0xc2fc00001b00780b */ /* 0x000fe40003fce000 */
[----:B------:R1:W2:Y:S01]  /*3720*/  MUFU.EX2 R65, R26 ;  /* 0x0000001a00417308 */ /* 0x0002a20000000800 */
[----:B------:R-:W-:-:S07]  /*3730*/  @!P5 FMUL R29, R29, 0.5 ;  /* 0x3f0000001d1dd820 */ /* 0x000fce0000400000 */
[----:B------:R-:W3:Y:S01]  /*3740*/  MUFU.EX2 R68, R29 ;  /* 0x0000001d00447308 */ /* 0x000ee20000000800 */
[----:B-1----:R-:W-:Y:S02]  /*3750*/  FFMA R26, R41, UR7, -R69 ;  /* 0x00000007291a7c23 */ /* 0x002fe40008000845 */
[----:B------:R-:W-:-:S05]  /*3760*/  @!P6 FMUL R27, R27, 0.5 ;  /* 0x3f0000001b1be820 */ /* 0x000fca0000400000 */
[----:B------:R1:W4:Y:S01]  /*3770*/  MUFU.EX2 R70, R27 ;  /* 0x0000001b00467308 */ /* 0x0003220000000800 */
[----:B--2---:R-:W-:Y:S01]  /*3780*/  @!P4 FMUL R65, R65, R65 ;  /* 0x000000414141c220 */ /* 0x004fe20000400000 */
[----:B------:R-:W-:Y:S01]  /*3790*/  FSETP.GEU.AND P4, PT, R31, -126, PT ;  /* 0xc2fc00001f00780b */ /* 0x000fe20003f8e000 */
[----:B---3--:R-:W-:Y:S01]  /*37a0*/  @!P5 FMUL R68, R68, R68 ;  /* 0x000000444444d220 */ /* 0x008fe20000400000 */
[----:B------:R-:W-:Y:S01]  /*37b0*/  FSETP.GEU.AND P5, PT, R30, -126, PT ;  /* 0xc2fc00001e00780b */ /* 0x000fe20003fae000 */
[----:B-1----:R-:W-:-:S10]  /*37c0*/  FFMA R27, R44, UR7, -R69 ;  /* 0x000000072c1b7c23 */ /* 0x002fd40008000845 */
[----:B------:R-:W-:Y:S01]  /*37d0*/  @!P4 FMUL R31, R31, 0.5 ;  /* 0x3f0000001f1fc820 */ /* 0x000fe20000400000 */
[----:B----4-:R-:W-:Y:S01]  /*37e0*/  @!P6 FMUL R70, R70, R70 ;  /* 0x000000464646e220 */ /* 0x010fe20000400000 */
[----:B------:R-:W-:Y:S02]  /*37f0*/  FSETP.GEU.AND P6, PT, R32, -126, PT ;  /* 0xc2fc00002000780b */ /* 0x000fe40003fce000 */
[----:B------:R-:W1:Y:S02]  /*3800*/  MUFU.EX2 R72, R31 ;  /* 0x0000001f00487308 */ /* 0x000e640000000800 */
[----:B------:R-:W-:Y:S01]  /*3810*/  F2FP.BF16.F32.PACK_AB R29, R70, R65 ;  /* 0x00000041461d723e */ /* 0x000fe200000010ff */
[----:B------:R-:W-:Y:S01]  /*3820*/  @!P5 FMUL R30, R30, 0.5 ;  /* 0x3f0000001e1ed820 */ /* 0x000fe20000400000 */
[----:B------:R-:W-:-:S04]  /*3830*/  FFMA R65, R22, R13, R65 ;  /* 0x0000000d16417223 */ /* 0x000fc80000000041 */
[----:B------:R2:W3:Y:S01]  /*3840*/  MUFU.EX2 R71, R30 ;  /* 0x0000001e00477308 */ /* 0x0004e20000000800 */
[----:B------:R-:W-:Y:S02]  /*3850*/  FADD R70, R65, R70 ;  /* 0x0000004641467221 */ /* 0x000fe40000000000 */
[----:B------:R-:W-:-:S05]  /*3860*/  @!P6 FMUL R32, R32, 0.5 ;  /* 0x3f0000002020e820 */ /* 0x000fca0000400000 */
[----:B------:R-:W4:Y:S01]  /*3870*/  MUFU.EX2 R73, R32 ;  /* 0x0000002000497308 */ /* 0x000f220000000800 */
[----:B-1----:R-:W-:Y:S01]  /*3880*/  @!P4 FMUL R72, R72, R72 ;  /* 0x000000484848c220 */ /* 0x002fe20000400000 */
[----:B------:R-:W-:Y:S02]  /*3890*/  FSETP.GEU.AND P4, PT, R24, -126, PT ;  /* 0xc2fc00001800780b */ /* 0x000fe40003f8e000 */
[----:B--2---:R-:W-:Y:S01]  /*38a0*/  F2FP.BF16.F32.PACK_AB R30, R68, R23 ;  /* 0x00000017441e723e */ /* 0x004fe200000010ff */
[----:B---3--:R-:W-:Y:S01]  /*38b0*/  @!P5 FMUL R71, R71, R71 ;  /* 0x000000474747d220 */ /* 0x008fe20000400000 */
[----:B------:R-:W-:-:S04]  /*38c0*/  FSETP.GEU.AND P5, PT, R33, -126, PT ;  /* 0xc2fc00002100780b */ /* 0x000fc80003fae000 */
[----:B------:R-:W-:-:S05]  /*38d0*/  F2FP.BF16.F32.PACK_AB R31, R72, R71 ;  /* 0x00000047481f723e */ /* 0x000fca00000010ff */
[----:B------:R-:W-:Y:S01]  /*38e0*/  @!P4 FMUL R24, R24, 0.5 ;  /* 0x3f0000001818c820 */ /* 0x000fe20000400000 */
[----:B------:R-:W-:Y:S01]  /*38f0*/  FADD R71, R70, R71 ;  /* 0x0000004746477221 */ /* 0x000fe20000000000 */
[----:B----4-:R-:W-:Y:S01]  /*3900*/  @!P6 FMUL R73, R73, R73 ;  /* 0x000000494949e220 */ /* 0x010fe20000400000 */
[----:B------:R-:W-:Y:S01]  /*3910*/  FSETP.GEU.AND P6, PT, R25, -126, PT ;  /* 0xc2fc00001900780b */ /* 0x000fe20003fce000 */
[----:B------:R1:W2:Y:S01]  /*3920*/  MUFU.EX2 R37, R24 ;  /* 0x0000001800257308 */ /* 0x0002a20000000800 */
[----:B------:R-:W-:Y:S01]  /*3930*/  FADD R71, R71, R72 ;  /* 0x0000004847477221 */ /* 0x000fe20000000000 */
[----:B------:R-:W-:-:S06]  /*3940*/  @!P5 FMUL R33, R33, 0.5 ;  /* 0x3f0000002121d820 */ /* 0x000fcc0000400000 */
[----:B------:R-:W3:Y:S01]  /*3950*/  MUFU.EX2 R36, R33 ;  /* 0x0000002100247308 */ /* 0x000ee20000000800 */
[----:B-1----:R-:W-:-:S03]  /*3960*/  FFMA R24, R39, UR7, -R67 ;  /* 0x0000000727187c23 */ /* 0x002fc60008000843 */
[----:B------:R-:W-:-:S04]  /*3970*/  @!P6 FMUL R25, R25, 0.5 ;  /* 0x3f0000001919e820 */ /* 0x000fc80000400000 */
        /* <DEDUP_REMOVED lines=9> */
[----:B------:R-:W1:Y:S01]  /*3a10*/  MUFU.EX2 R75, R35 ;  /* 0x00000023004b7308 */ /* 0x000e620000000800 */
[----:B------:R-:W-:-:S07]  /*3a20*/  @!P5 FMUL R34, R34, 0.5 ;  /* 0x3f0000002222d820 */ /* 0x000fce0000400000 */
[----:B------:R-:W2:Y:S03]  /*3a30*/  MUFU.EX2 R74, R34 ;  /* 0x00000022004a7308 */ /* 0x000ea60000000800 */
[----:B------:R-:W-:-:S05]  /*3a40*/  @!P6 FMUL R38, R38, 0.5 ;  /* 0x3f0000002626e820 */ /* 0x000fca0000400000 */
[----:B------:R-:W3:Y:S01]  /*3a50*/  MUFU.EX2 R39, R38 ;  /* 0x0000002600277308 */ /* 0x000ee20000000800 */
[----:B-1----:R-:W-:Y:S01]  /*3a60*/  @!P4 FMUL R75, R75, R75 ;  /* 0x0000004b4b4bc220 */ /* 0x002fe20000400000 */
[----:B------:R-:W-:Y:S01]  /*3a70*/  FSETP.GEU.AND P4, PT, R25, -126, PT ;  /* 0xc2fc00001900780b */ /* 0x000fe20003f8e000 */
[----:B--2---:R-:W-:Y:S01]  /*3a80*/  @!P5 FMUL R74, R74, R74 ;  /* 0x0000004a4a4ad220 */ /* 0x004fe20000400000 */
[----:B------:R-:W-:-:S11]  /*3a90*/  FSETP.GEU.AND P5, PT, R24, -126, PT ;  /* 0xc2fc00001800780b */ /* 0x000fd60003fae000 */
[----:B------:R-:W-:Y:S01]  /*3aa0*/  @!P4 FMUL R25, R25, 0.5 ;  /* 0x3f0000001919c820 */ /* 0x000fe20000400000 */
[----:B---3--:R-:W-:Y:S01]  /*3ab0*/  @!P6 FMUL R39, R39, R39 ;  /* 0x000000272727e220 */ /* 0x008fe20000400000 */
[----:B------:R-:W-:Y:S02]  /*3ac0*/  FSETP.GEU.AND P6, PT, R26, -126, PT ;  /* 0xc2fc00001a00780b */ /* 0x000fe40003fce000 */
[----:B------:R1:W2:Y:S01]  /*3ad0*/  MUFU.EX2 R41, R25 ;  /* 0x0000001900297308 */ /* 0x0002a20000000800 */
[----:B------:R-:W-:-:S07]  /*3ae0*/  @!P5 FMUL R24, R24, 0.5 ;  /* 0x3f0000001818d820 */ /* 0x000fce0000400000 */
[----:B------:R3:W4:Y:S01]  /*3af0*/  MUFU.EX2 R40, R24 ;  /* 0x0000001800287308 */ /* 0x0007220000000800 */
[----:B-1----:R-:W-:Y:S01]  /*3b00*/  F2FP.BF16.F32.PACK_AB R25, R75, R74 ;  /* 0x0000004a4b19723e */ /* 0x002fe200000010ff */
[----:B------:R-:W-:Y:S01]  /*3b10*/  FADD R74, R71, R74 ;  /* 0x0000004a474a7221 */ /* 0x000fe20000000000 */
[----:B------:R-:W-:-:S03]  /*3b20*/  @!P6 FMUL R26, R26, 0.5 ;  /* 0x3f0000001a1ae820 */ /* 0x000fc60000400000 */
[----:B------:R-:W-:Y:S02]  /*3b30*/  FADD R74, R74, R75 ;  /* 0x0000004b4a4a7221 */ /* 0x000fe40000000000 */
[----:B------:R1:W5:Y:S01]  /*3b40*/  MUFU.EX2 R45, R26 ;  /* 0x0000001a002d7308 */ /* 0x0003620000000800 */
[----:B--2---:R-:W-:Y:S01]  /*3b50*/  @!P4 FMUL R41, R41, R41 ;  /* 0x000000292929c220 */ /* 0x004fe20000400000 */
[----:B------:R-:W-:Y:S02]  /*3b60*/  FSETP.GEU.AND P4, PT, R28, -126, PT ;  /* 0xc2fc00001c00780b */ /* 0x000fe40003f8e000 */
[----:B---3--:R-:W-:Y:S01]  /*3b70*/  F2FP.BF16.F32.PACK_AB R24, R36, R73 ;  /* 0x000000492418723e */ /* 0x008fe200000010ff */
[----:B----4-:R-:W-:Y:S01]  /*3b80*/  @!P5 FMUL R40, R40, R40 ;  /* 0x000000282828d220 */ /* 0x010fe20000400000 */
[----:B------:R-:W-:Y:S02]  /*3b90*/  FSETP.GEU.AND P5, PT, R27, -126, PT ;  /* 0xc2fc00001b00780b */ /* 0x000fe40003fae000 */
[----:B-1----:R-:W-:-:S07]  /*3ba0*/  F2FP.BF16.F32.PACK_AB R26, R76, R37 ;  /* 0x000000254c1a723e */ /* 0x002fce00000010ff */
[----:B------:R-:W-:Y:S01]  /*3bb0*/  @!P4 FMUL R28, R28, 0.5 ;  /* 0x3f0000001c1cc820 */ /* 0x000fe20000400000 */
[----:B-----5:R-:W-:Y:S01]  /*3bc0*/  @!P6 FMUL R45, R45, R45 ;  /* 0x0000002d2d2de220 */ /* 0x020fe20000400000 */
[----:B------:R-:W-:Y:S02]  /*3bd0*/  FSETP.GEU.AND P6, PT, R42, -126, PT ;  /* 0xc2fc00002a00780b */ /* 0x000fe40003fce000 */
[----:B------:R1:W2:Y:S02]  /*3be0*/  MUFU.EX2 R77, R28 ;  /* 0x0000001c004d7308 */ /* 0x0002a40000000800 */
[----:B------:R-:W-:Y:S01]  /*3bf0*/  F2FP.BF16.F32.PACK_AB R32, R45, R41 ;  /* 0x000000292d20723e */ /* 0x000fe200000010ff */
[----:B------:R-:W-:-:S05]  /*3c00*/  @!P5 FMUL R27, R27, 0.5 ;  /* 0x3f0000001b1bd820 */ /* 0x000fca0000400000 */
[----:B------:R3:W4:Y:S01]  /*3c10*/  MUFU.EX2 R44, R27 ;  /* 0x0000001b002c7308 */ /* 0x0007220000000800 */
[----:B-1----:R-:W-:Y:S01]  /*3c20*/  F2FP.BF16.F32.PACK_AB R28, R66, R21 ;  /* 0x00000015421c723e */ /* 0x002fe200000010ff */
[----:B------:R-:W-:Y:S01]  /*3c30*/  FADD R66, R15, R66 ;  /* 0x000000420f427221 */ /* 0x000fe20000000000 */
[----:B------:R-:W-:Y:S01]  /*3c40*/  FADD R15, R74, R39 ;  /* 0x000000274a0f7221 */ /* 0x000fe20000000000 */
[----:B------:R-:W-:Y:S01]  /*3c50*/  @!P6 FMUL R42, R42, 0.5 ;  /* 0x3f0000002a2ae820 */ /* 0x000fe20000400000 */
[----:B------:R-:W-:Y:S01]  /*3c60*/  WARPGROUP.ARRIVE ;  /* 0x00000000000079c5 */ /* 0x000fe20000000000 */
[----:B------:R-:W-:Y:S01]  /*3c70*/  FADD R23, R66, R23 ;  /* 0x0000001742177221 */ /* 0x000fe20000000000 */
[----:B------:R-:W-:Y:S01]  /*3c80*/  FADD R15, R15, R40 ;  /* 0x000000280f0f7221 */ /* 0x000fe20000000000 */
[----:B--2---:R-:W-:Y:S01]  /*3c90*/  @!P4 FMUL R77, R77, R77 ;  /* 0x0000004d4d4dc220 */ /* 0x004fe20000400000 */
[----:B------:R-:W-:Y:S02]  /*3ca0*/  FSETP.GEU.AND P4, PT, R46, -126, PT ;  /* 0xc2fc00002e00780b */ /* 0x000fe40003f8e000 */
[----:B------:R-:W-:Y:S01]  /*3cb0*/  HGMMA.64x16x16.F32.BF16 R56, R28, gdesc[UR8].tnspB, R56, gsb0 ;  /* 0x402000081c387df0 */ /* 0x000fe20008001838 */
[----:B---3--:R-:W-:Y:S01]  /*3cc0*/  F2FP.BF16.F32.PACK_AB R27, R40, R39 ;  /* 0x00000027281b723e */ /* 0x008fe200000010ff */
[----:B------:R-:W1:Y:S01]  /*3cd0*/  MUFU.EX2 R42, R42 ;  /* 0x0000002a002a7308 */ /* 0x000e620000000800 */
[----:B------:R-:W-:Y:S01]  /*3ce0*/  UMOV UR10, UR8 ;  /* 0x00000008000a7c82 */ /* 0x000fe20008000000 */
[----:B------:R-:W-:Y:S01]  /*3cf0*/  UMOV UR11, 0xc0000010 ;  /* 0xc0000010000b7882 */ /* 0x000fe20000000000 */
[----:B------:R-:W-:Y:S01]  /*3d00*/  UIADD3 UR8, UR6, 0x40, URZ ;  /* 0x0000004006087890 */ /* 0x000fe2000fffe03f */
[----:B----4-:R-:W-:Y:S01]  /*3d10*/  @!P5 FMUL R44, R44, R44 ;  /* 0x0000002c2c2cd220 */ /* 0x010fe20000400000 */
[----:B------:R-:W-:Y:S01]  /*3d20*/  FSETP.GEU.AND P5, PT, R43, -126, PT ;  /* 0xc2fc00002b00780b */ /* 0x000fe20003fae000 */
[----:B------:R-:W-:Y:S01]  /*3d30*/  FADD R68, R23, R68 ;  /* 0x0000004417447221 */ /* 0x000fe20000000000 */
[----:B------:R-:W-:-:S02]  /*3d40*/  UIADD3 UR6, UR6, 0x60, URZ ;  /* 0x0000006006067890 */ /* 0x000fc4000fffe03f */
[----:B------:R-:W-:Y:S01]  /*3d50*/  F2FP.BF16.F32.PACK_AB R34, R77, R44 ;  /* 0x0000002c4d22723e */ /* 0x000fe200000010ff */
[----:B------:R-:W-:Y:S01]  /*3d60*/  @!P4 FMUL R46, R46, 0.5 ;  /* 0x3f0000002e2ec820 */ /* 0x000fe20000400000 */
[----:B------:R-:W-:-:S04]  /*3d70*/  FADD R73, R68, R73 ;  /* 0x0000004944497221 */ /* 0x000fc80000000000 */
[----:B------:R-:W-:Y:S01]  /*3d80*/  FADD R36, R73, R36 ;  /* 0x0000002449247221 */ /* 0x000fe20000000000 */
[----:B-1----:R-:W-:Y:S02]  /*3d90*/  @!P6 FMUL R42, R42, R42 ;  /* 0x0000002a2a2ae220 */ /* 0x002fe40000400000 */
[----:B------:R-:W-:Y:S01]  /*3da0*/  @!P5 FMUL R43, R43, 0.5 ;  /* 0x3f0000002b2bd820 */ /* 0x000fe20000400000 */
[----:B------:R-:W-:Y:S01]  /*3db0*/  FSETP.GEU.AND P6, PT, R47, -126, PT ;  /* 0xc2fc00002f00780b */ /* 0x000fe20003fce000 */
[----:B------:R-:W-:-:S04]  /*3dc0*/  FADD R37, R36, R37 ;  /* 0x0000002524257221 */ /* 0x000fc80000000000 */
[----:B------:R-:W1:Y:S01]  /*3dd0*/  MUFU.EX2 R43, R43 ;  /* 0x0000002b002b7308 */ /* 0x000e620000000800 */
[----:B------:R-:W-:-:S04]  /*3de0*/  FADD R76, R37, R76 ;  /* 0x0000004c254c7221 */ /* 0x000fc80000000000 */
[----:B------:R-:W-:-:S03]  /*3df0*/  FADD R76, R76, R41 ;  /* 0x000000294c4c7221 */ /* 0x000fc60000000000 */
[----:B------:R-:W-:Y:S01]  /*3e00*/  @!P6 FMUL R47, R47, 0.5 ;  /* 0x3f0000002f2fe820 */ /* 0x000fe20000400000 */
[----:B------:R-:W-:-:S04]  /*3e10*/  FADD R45, R76, R45 ;  /* 0x0000002d4c2d7221 */ /* 0x000fc80000000000 */
[----:B------:R-:W-:Y:S01]  /*3e20*/  FADD R44, R45, R44 ;  /* 0x0000002c2d2c7221 */ /* 0x000fe20000000000 */
[----:B------:R-:W-:Y:S02]  /*3e30*/  WARPGROUP.DEPBAR.LE gsb0, 0x0 ;  /* 0x00008000000079c5 */ /* 0x000fe40000010000 */
[----:B------:R-:W2:Y:S01]  /*3e40*/  MUFU.EX2 R28, R46 ;  /* 0x0000002e001c7308 */ /* 0x000ea20000000800 */
[----:B------:R-:W-:Y:S01]  /*3e50*/  WARPGROUP.ARRIVE ;  /* 0x00000000000079c5 */ /* 0x000fe20000000000 */
[--C-:B------:R-:W-:Y:S01]  /*3e60*/  FFMA R31, R49, UR7, -R69.reuse ;  /* 0x00000007311f7c23 */ /* 0x100fe20008000845 */
[----:B------:R-:W-:Y:S01]  /*3e70*/  FFMA R30, R48, UR7, -R69 ;  /* 0x00000007301e7c23 */ /* 0x000fe20008000845 */
[----:B-1----:R-:W-:Y:S01]  /*3e80*/  @!P5 FMUL R43, R43, R43 ;  /* 0x0000002b2b2bd220 */ /* 0x002fe20000400000 */
[----:B------:R-:W-:Y:S02]  /*3e90*/  FADD R77, R44, R77 ;  /* 0x0000004d2c4d7221 */ /* 0x000fe40000000000 */
[----:B------:R-:W-:Y:S01]  /*3ea0*/  HGMMA.64x16x16.F32.BF16 R56, R24, gdesc[UR8].tnspB, R56, gsb0 ;  /* 0x4020000818387df0 */ /* 0x000fe20008001838 */
[----:B------:R-:W-:Y:S01]  /*3eb0*/  FSETP.GEU.AND P5, PT, R30, -126, PT ;  /* 0xc2fc00001e00780b */ /* 0x000fe20003fae000 */
[----:B------:R-:W1:Y:S01]  /*3ec0*/  MUFU.EX2 R29, R47 ;  /* 0x0000002f001d7308 */ /* 0x000e620000000800 */
[----:B------:R-:W-:Y:S01]  /*3ed0*/  F2FP.BF16.F32.PACK_AB R33, R43, R42 ;  /* 0x0000002a2b21723e */ /* 0x000fe200000010ff */
[----:B------:R-:W-:Y:S01]  /*3ee0*/  UMOV UR10, UR8 ;  /* 0x00000008000a7c82 */ /* 0x000fe20008000000 */
[----:B------:R-:W-:Y:S01]  /*3ef0*/  UMOV UR11, 0xc0000010 ;  /* 0xc0000010000b7882 */ /* 0x000fe20000000000 */
[----:B------:R-:W-:Y:S01]  /*3f00*/  FADD R42, R15, R42 ;  /* 0x0000002a0f2a7221 */ /* 0x000fe20000000000 */
[----:B------:R-:W-:-:S02]  /*3f10*/  IMAD R15, R7, 0x8, R14 ;  /* 0x00000008070f7824 */ /* 0x000fc400078e020e */
[----:B------:R-:W-:Y:S02]  /*3f20*/  VIADD R7, R7, 0x1 ;  /* 0x0000000107077836 */ /* 0x000fe40000000000 */
[----:B--2---:R-:W-:Y:S01]  /*3f30*/  @!P4 FMUL R28, R28, R28 ;  /* 0x0000001c1c1cc220 */ /* 0x004fe20000400000 */
[----:B------:R-:W-:Y:S01]  /*3f40*/  FSETP.GEU.AND P4, PT, R31, -126, PT ;  /* 0xc2fc00001f00780b */ /* 0x000fe20003f8e000 */
[----:B------:R-:W-:Y:S01]  /*3f50*/  FADD R43, R42, R43 ;  /* 0x0000002b2a2b7221 */ /* 0x000fe20000000000 */
[----:B------:R-:W-:Y:S01]  /*3f60*/  PRMT R15, RZ, 0x654, R15 ;  /* 0x00000654ff0f7816 */ /* 0x000fe2000000000f */
[----:B------:R-:W-:Y:S01]  /*3f70*/  @!P5 FMUL R30, R30, 0.5 ;  /* 0x3f0000001e1ed820 */ /* 0x000fe20000400000 */
[----:B------:R-:W-:Y:S01]  /*3f80*/  ISETP.NE.AND P3, PT, R7, 0x4, PT ;  /* 0x000000040700780c */ /* 0x000fe20003f65270 */
[----:B-1----:R-:W-:-:S04]  /*3f90*/  @!P6 FMUL R29, R29, R29 ;  /* 0x0000001d1d1de220 */ /* 0x002fc80000400000 */
[----:B------:R-:W1:Y:S01]  /*3fa0*/  MUFU.EX2 R30, R30 ;  /* 0x0000001e001e7308 */ /* 0x000e620000000800 */
[----:B------:R-:W-:Y:S02]  /*3fb0*/  FSETP.GEU.AND P6, PT, R53, -126, PT ;  /* 0xc2fc00003500780b */ /* 0x000fe40003fce000 */
[----:B------:R-:W-:Y:S01]  /*3fc0*/  SEL R7, R7, RZ, P3 ;  /* 0x000000ff07077207 */ /* 0x000fe20001800000 */
[----:B------:R-:W-:Y:S01]  /*3fd0*/  @!P4 FMUL R31, R31, 0.5 ;  /* 0x3f0000001f1fc820 */ /* 0x000fe20000400000 */
[----:B------:R-:W-:Y:S01]  /*3fe0*/  F2FP.BF16.F32.PACK_AB R35, R29, R28 ;  /* 0x0000001c1d23723e */ /* 0x000fe200000010ff */
[----:B------:R-:W-:-:S04]  /*3ff0*/  FADD R28, R43, R28 ;  /* 0x0000001c2b1c7221 */ /* 0x000fc80000000000 */
[----:B------:R-:W2:Y:S01]  /*4000*/  MUFU.EX2 R31, R31 ;  /* 0x0000001f001f7308 */ /* 0x000ea20000000800 */
[----:B------:R-:W-:-:S03]  /*4010*/  FADD R29, R28, R29 ;  /* 0x0000001d1c1d7221 */ /* 0x000fc60000000000 */
[----:B------:R-:W-:Y:S01]  /*4020*/  @!P6 FMUL R53, R53, 0.5 ;  /* 0x3f0000003535e820 */ /* 0x000fe20000400000 */
[----:B-1----:R-:W-:Y:S01]  /*4030*/  @!P5 FMUL R30, R30, R30 ;  /* 0x0000001e1e1ed220 */ /* 0x002fe20000400000 */
[----:B------:R-:W-:Y:S01]  /*4040*/  FSETP.GEU.AND P5, PT, R52, -126, PT ;  /* 0xc2fc00003400780b */ /* 0x000fe20003fae000 */
[----:B------:R-:W-:Y:S02]  /*4050*/  WARPGROUP.DEPBAR.LE gsb0, 0x0 ;  /* 0x00008000000079c5 */ /* 0x000fe40000010000 */
[--C-:B------:R-:W-:Y:S01]  /*4060*/  FFMA R26, R50, UR7, -R67.reuse ;  /* 0x00000007321a7c23 */ /* 0x100fe20008000843 */
[----:B------:R-:W1:Y:S01]  /*4070*/  MUFU.EX2 R24, R53 ;  /* 0x0000003500187308 */ /* 0x000e620000000800 */
[----:B------:R-:W-:Y:S01]  /*4080*/  FFMA R27, R51, UR7, -R67 ;  /* 0x00000007331b7c23 */ /* 0x000fe20008000843 */
[----:B--2---:R-:W-:Y:S01]  /*4090*/  @!P4 FMUL R31, R31, R31 ;  /* 0x0000001f1f1fc220 */ /* 0x004fe20000400000 */
[----:B------:R-:W-:Y:S01]  /*40a0*/  WARPGROUP.ARRIVE ;  /* 0x00000000000079c5 */ /* 0x000fe20000000000 */
[----:B------:R-:W-:Y:S01]  /*40b0*/  FSETP.GEU.AND P4, PT, R26, -126, PT ;  /* 0xc2fc00001a00780b */ /* 0x000fe20003f8e000 */
[----:B------:R-:W-:-:S04]  /*40c0*/  UMOV UR7, 0xc0000010 ;  /* 0xc000001000077882 */ /* 0x000fc80000000000 */
[----:B------:R-:W-:Y:S01]  /*40d0*/  @!P5 FMUL R52, R52, 0.5 ;  /* 0x3f0000003434d820 */ /* 0x000fe20000400000 */
[----:B------:R-:W-:Y:S01]  /*40e0*/  F2FP.BF16.F32.PACK_AB R36, R31, R30 ;  /* 0x0000001e1f24723e */ /* 0x000fe200000010ff */
[----:B------:R-:W-:Y:S01]  /*40f0*/  FADD R30, R77, R30 ;  /* 0x0000001e4d1e7221 */ /* 0x000fe20000000000 */
[----:B------:R-:W-:Y:S01]  /*4100*/  HGMMA.64x16x16.F32.BF16 R56, R32, gdesc[UR8].tnspB, R56, gsb0 ;  /* 0x4020000820387df0 */ /* 0x000fe20008001838 */
[----:B------:R-:W2:Y:S02]  /*4110*/  MUFU.EX2 R25, R52 ;  /* 0x0000003400197308 */ /* 0x000ea40000000800 */
[----:B------:R-:W-:Y:S02]  /*4120*/  FADD R30, R30, R31 ;  /* 0x0000001f1e1e7221 */ /* 0x000fe40000000000 */
[----:B------:R-:W-:Y:S01]  /*4130*/  @!P4 FMUL R26, R26, 0.5 ;  /* 0x3f0000001a1ac820 */ /* 0x000fe20000400000 */
[----:B-1----:R-:W-:Y:S01]  /*4140*/  @!P6 FMUL R24, R24, R24 ;  /* 0x000000181818e220 */ /* 0x002fe20000400000 */
[----:B------:R-:W-:-:S04]  /*4150*/  FSETP.GEU.AND P6, PT, R27, -126, PT ;  /* 0xc2fc00001b00780b */ /* 0x000fc80003fce000 */
[----:B------:R-:W1:Y:S01]  /*4160*/  MUFU.EX2 R26, R26 ;  /* 0x0000001a001a7308 */ /* 0x000e620000000800 */
[----:B--2---:R-:W-:Y:S01]  /*4170*/  @!P5 FMUL R25, R25, R25 ;  /* 0x000000191919d220 */ /* 0x004fe20000400000 */
[----:B------:R-:W-:-:S07]  /*4180*/  FSETP.GEU.AND P5, PT, R55, -126, PT ;  /* 0xc2fc00003700780b */ /* 0x000fce0003fae000 */
[----:B------:R-:W-:Y:S01]  /*4190*/  @!P6 FMUL R27, R27, 0.5 ;  /* 0x3f0000001b1be820 */ /* 0x000fe20000400000 */
[----:B------:R-:W-:-:S05]  /*41a0*/  F2FP.BF16.F32.PACK_AB R38, R24, R25 ;  /* 0x000000191826723e */ /* 0x000fca00000010ff */
[----:B------:R-:W2:Y:S01]  /*41b0*/  MUFU.EX2 R27, R27 ;  /* 0x0000001b001b7308 */ /* 0x000ea20000000800 */
[----:B-1----:R-:W-:Y:S01]  /*41c0*/  @!P4 FMUL R26, R26, R26 ;  /* 0x0000001a1a1ac220 */ /* 0x002fe20000400000 */
[----:B------:R-:W-:Y:S01]  /*41d0*/  FSETP.GEU.AND P4, PT, R54, -126, PT ;  /* 0xc2fc00003600780b */ /* 0x000fe20003f8e000 */
[----:B------:R-:W-:-:S05]  /*41e0*/  @!P5 FMUL R55, R55, 0.5 ;  /* 0x3f0000003737d820 */ /* 0x000fca0000400000 */
[----:B------:R-:W1:Y:S01]  /*41f0*/  MUFU.EX2 R13, R55 ;  /* 0x00000037000d7308 */ /* 0x000e620000000800 */
[----:B------:R-:W-:-:S06]  /*4200*/  WARPGROUP.DEPBAR.LE gsb0, 0x0 ;  /* 0x00008000000079c5 */ /* 0x000fcc0000010000 */
[----:B------:R-:W-:Y:S01]  /*4210*/  @!P4 FMUL R54, R54, 0.5 ;  /* 0x3f0000003636c820 */ /* 0x000fe20000400000 */
[----:B--2---:R-:W-:-:S03]  /*4220*/  @!P6 FMUL R27, R27, R27 ;  /* 0x0000001b1b1be220 */ /* 0x004fc60000400000 */
[----:B------:R-:W2:Y:S02]  /*4230*/  MUFU.EX2 R22, R54 ;  /* 0x0000003600167308 */ /* 0x000ea40000000800 */
[----:B------:R-:W-:Y:S01]  /*4240*/  F2FP.BF16.F32.PACK_AB R37, R27, R26 ;  /* 0x0000001a1b25723e */ /* 0x000fe200000010ff */
[----:B------:R-:W-:Y:S01]  /*4250*/  FADD R26, R29, R26 ;  /* 0x0000001a1d1a7221 */ /* 0x000fe20000000000 */
[----:B-1----:R-:W-:-:S03]  /*4260*/  @!P5 FMUL R13, R13, R13 ;  /* 0x0000000d0d0dd220 */ /* 0x002fc60000400000 */
[----:B------:R-:W-:Y:S01]  /*4270*/  FADD R27, R26, R27 ;  /* 0x0000001b1a1b7221 */ /* 0x000fe20000000000 */
[----:B--2---:R-:W-:Y:S01]  /*4280*/  @!P4 FMUL R22, R22, R22 ;  /* 0x000000161616c220 */ /* 0x004fe20000400000 */
[----:B------:R-:W-:-:S04]  /*4290*/  ISETP.NE.AND P4, PT, R17, 0x4, PT ;  /* 0x000000041100780c */ /* 0x000fc80003f85270 */
[----:B------:R-:W-:Y:S01]  /*42a0*/  F2FP.BF16.F32.PACK_AB R39, R13, R22 ;  /* 0x000000160d27723e */ /* 0x000fe200000010ff */
[----:B------:R-:W-:Y:S01]  /*42b0*/  FADD R22, R27, R22 ;  /* 0x000000161b167221 */ /* 0x000fe20000000000 */
[----:B------:R-:W-:Y:S02]  /*42c0*/  SEL R21, RZ, 0x1, P4 ;  /* 0x00000001ff157807 */ /* 0x000fe40002000000 */
[----:B------:R-:W-:Y:S01]  /*42d0*/  WARPGROUP.ARRIVE ;  /* 0x00000000000079c5 */ /* 0x000fe20000000000 */
[----:B------:R-:W-:Y:S01]  /*42e0*/  FADD R13, R22, R13 ;  /* 0x0000000d160d7221 */ /* 0x000fe20000000000 */
[----:B------:R-:W-:Y:S02]  /*42f0*/  LOP3.LUT R4, R4, R21, RZ, 0x3c, !PT ;  /* 0x0000001504047212 */ /* 0x000fe400078e3cff */
[----:B------:R-:W-:Y:S02]  /*4300*/  SEL R17, R17, RZ, P4 ;  /* 0x000000ff11117207 */ /* 0x000fe40002000000 */
[----:B------:R-:W-:Y:S03]  /*4310*/  HGMMA.64x16x16.F32.BF16 R56, R36, gdesc[UR4].tnspB, R56, gsb0 ;  /* 0x4020000424387df0 */ /* 0x000fe60008001838 */
[----:B------:R-:W-:-:S02]  /*4320*/  WARPGROUP.DEPBAR.LE gsb0, 0x0 ;  /* 0x00008000000079c5 */ /* 0x000fc40000010000 */
[----:B------:R1:W-:Y:S02]  /*4330*/  SYNCS.ARRIVE.TRANS64.RED.A1T0 RZ, [R15+URZ], RZ ;  /* 0x000000ff0fff79a7 */ /* 0x0003e4000810043f */
[----:B-1----:R-:W-:-:S04]  /*4340*/  FADD R15, R30, R25 ;  /* 0x000000191e0f7221 */ /* 0x002fc80000000000 */
[----:B------:R-:W-:Y:S01]  /*4350*/  FADD R15, R15, R24 ;  /* 0x000000180f0f7221 */ /* 0x000fe20000000000 */
[----:B------:R-:W-:Y:S06]  /*4360*/  @P2 BRA `(.L_x_31) ;  /* 0x0000000000a02947 */ /* 0x000fec0003800000 */
[----:B------:R-:W-:Y:S01]  /*4370*/  ISETP.LT.OR P2, PT, R8, 0x1, !P0 ;  /* 0x000000010800780c */ /* 0x000fe20004741670 */
[----:B------:R-:W-:-:S12]  /*4380*/  BSSY B0, `(.L_x_32) ;  /* 0x0000025000007945 */ /* 0x000fd80003800000 */
[----:B------:R-:W-:Y:S05]  /*4390*/  @P2 BRA `(.L_x_33) ;  /* 0x00000000008c2947 */ /* 0x000fea0003800000 */
[----:B------:R-:W-:Y:S01]  /*43a0*/  ISETP.NE.AND P3, PT, R0, RZ, PT ;  /* 0x000000ff0000720c */ /* 0x000fe20003f65270 */
[----:B------:R-:W-:Y:S01]  /*43b0*/  IMAD R21, R5, 0x8, R2 ;  /* 0x0000000805157824 */ /* 0x000fe200078e0202 */
[----:B------:R-:W-:-:S11]  /*43c0*/  SHF.L.U32 R22, R6, 0x1f, RZ ;  /* 0x0000001f06167819 */ /* 0x000fd600000006ff */
.L_x_34:
        /* <DEDUP_REMOVED lines=10> */
.L_x_35:
[----:B-12---:R-:W-:Y:S01]  /*4470*/  IMAD R22, R5, 0x800, R2 ;  /* 0x0000080005167824 */ /* 0x006fe200078e0202 */
        /* <DEDUP_REMOVED lines=8> */
[----:B------:R-:W-:Y:S01]  /*4500*/  UMOV UR10, URZ ;  /* 0x0000003f000a7c82 */ /* 0x000fe20008000000 */
[----:B------:R-:W-:Y:S01]  /*4510*/  UMOV UR12, UR36 ;  /* 0x00000024000c7c82 */ /* 0x000fe20008000000 */
[----:B------:R-:W-:Y:S01]  /*4520*/  UMOV UR13, UR37 ;  /* 0x00000025000d7c82 */ /* 0x000fe20008000000 */
[----:B------:R-:W-:Y:S01]  /*4530*/  ISETP.NE.AND P2, PT, R5, 0x4, PT ;  /* 0x000000040500780c */ /* 0x000fe20003f45270 */
[----:B------:R-:W-:Y:S01]  /*4540*/  VIADD R9, R9, 0x1 ;  /* 0x0000000109097836 */ /* 0x000fe20000000000 */
[----:B------:R-:W-:-:S02]  /*4550*/  USHF.L.U32 UR11, UR11, 0x6, URZ ;  /* 0x000000060b0b7899 */ /* 0x000fc4000800063f */
[----:B------:R-:W-:Y:S01]  /*4560*/  UIADD3 UR9, UR9, 0x2800, URZ ;  /* 0x0000280009097890 */ /* 0x000fe2000fffe03f */
[----:B------:R-:W-:Y:S01]  /*4570*/  SEL R21, RZ, 0x1, P2 ;  /* 0x00000001ff157807 */ /* 0x000fe20001000000 */
[----:B------:R-:W-:Y:S01]  /*4580*/  UIADD3 UR8, UR8, 0x800, URZ ;  /* 0x0000080008087890 */ /* 0x000fe2000fffe03f */
[----:B------:R-:W-:Y:S02]  /*4590*/  SEL R5, R5, RZ, P2 ;  /* 0x000000ff05057207 */ /* 0x000fe40001000000 */
[----:B------:R-:W-:-:S06]  /*45a0*/  LOP3.LUT R6, R6, R21, RZ, 0x3c, !PT ;  /* 0x0000001506067212 */ /* 0x000fcc00078e3cff */
[----:B------:R1:W-:Y:S02]  /*45b0*/  UTMALDG.4D [UR8], [UR6], desc[UR20] ;  /* 0x00001408060075b4 */ /* 0x0003e40008019000 */
[----:B-1----:R-:W-:Y:S01]  /*45c0*/  NOP ;  /* 0x0000000000007918 */ /* 0x002fe20000000000 */
.L_x_33:
[----:B------:R-:W-:Y:S05]  /*45d0*/  BSYNC B0 ;  /* 0x0000000000007941 */ /* 0x000fea0003800000 */
.L_x_32:
[----:B------:R-:W-:-:S07]  /*45e0*/  VIADD R8, R8, 0xffffffff ;  /* 0xffffffff08087836 */ /* 0x000fce0000000000 */
.L_x_31:
[----:B------:R-:W-:Y:S02]  /*45f0*/  VIADD R12, R12, 0x40 ;  /* 0x000000400c0c7836 */ /* 0x000fe40000000000 */
[----:B------:R-:W-:Y:S02]  /*4600*/  IMAD.MOV.U32 R23, RZ, RZ, R18 ;  /* 0x000000ffff177224 */ /* 0x000fe400078e0012 */
[----:B------:R-:W-:Y:S01]  /*4610*/  IMAD.MOV.U32 R21, RZ, RZ, R20 ;  /* 0x000000ffff157224 */ /* 0x000fe200078e0014 */
[----:B------:R-:W-:Y:S06]  /*4620*/  @P1 BRA `(.L_x_36) ;  /* 0xffffffe400581947 */ /* 0x000fec000383ffff */
.L_x_24:
[----:B------:R-:W-:-:S13]  /*4630*/  ISETP.GE.AND P1, PT, R19, 0x1, PT ;  /* 0x000000011300780c */ /* 0x000fda0003f26270 */
[----:B------:R-:W-:Y:S05]  /*4640*/  @!P1 BRA `(.L_x_37) ;  /* 0x00000020002c9947 */ /* 0x000fea0003800000 */
[----:B------:R-:W-:Y:S01]  /*4650*/  IADD3 R19, R19, 0x1, RZ ;  /* 0x0000000113137810 */ /* 0x000fe20007ffe0ff */
[----:B------:R-:W-:Y:S01]  /*4660*/  IMAD.MOV.U32 R23, RZ, RZ, R18 ;  /* 0x000000ffff177224 */ /* 0x000fe200078e0012 */
[----:B-1----:R-:W-:Y:S01]  /*4670*/  LOP3.LUT R21, R16, 0x1f, RZ, 0xc0, !PT ;  /* 0x0000001f10157812 */ /* 0x002fe200078ec0ff */
[----:B------:R-:W-:-:S07]  /*4680*/  IMAD.MOV.U32 R22, RZ, RZ, R20 ;  /* 0x000000ffff167224 */ /* 0x000fce00078e0014 */
.L_x_51:
[----:B------:R-:W-:Y:S01]  /*4690*/  IMAD R25, R17, 0x8, R2 ;  /* 0x0000000811197824 */ /* 0x000fe200078e0202 */
[----:B------:R-:W-:-:S07]  /*46a0*/  SHF.L.U32 R18, R4, 0x1f, RZ ;  /* 0x0000001f04127819 */ /* 0x000fce00000006ff */
.L_x_38:
[----:B-1----:R1:W2:Y:S02]  /*46b0*/  SYNCS.PHASECHK.TRANS64.TRYWAIT P1, [R25+URZ+0x2800], R18 ;  /* 0x00280012190075a7 */ /* 0x0022a4000802017f */
[----:B--2---:R-:W-:Y:S05]  /*46c0*/  @!P1 NANOSLEEP.SYNCS 0x989680 ;  /* 0x009896800000995d */ /* 0x004fea0003900000 */
[----:B------:R-:W2:Y:S02]  /*46d0*/  @!P1 SYNCS.PHASECHK.TRANS64 P1, [R25+URZ+0x2800], R18 ;  /* 0x00280012190095a7 */ /* 0x000ea4000802007f */
[----:B--2---:R-:W-:Y:S05]  /*46e0*/  @!P1 BRA `(.L_x_38) ;  /* 0xfffffffc00f09947 */ /* 0x004fea000383ffff */
[----:B------:R-:W-:Y:S05]  /*46f0*/  WARPSYNC.ALL ;  /* 0x0000000000007948 */ /* 0x000fea0003800000 */
[----:B-1----:R-:W-:Y:S01]  /*4700*/  IMAD.MOV.U32 R25, RZ, RZ, -0x3ffffff0 ;  /* 0xc0000010ff197424 */ /* 0x002fe200078e00ff */
[----:B------:R-:W-:Y:S02]  /*4710*/  LEA R24, R17, UR16, 0x7 ;  /* 0x0000001011187c11 */ /* 0x000fe4000f8e38ff */
[----:B------:R-:W-:Y:S02]  /*4720*/  ISETP.NE.AND P1, PT, R10, RZ, PT ;  /* 0x000000ff0a00720c */ /* 0x000fe40003f25270 */
[----:B------:R-:W-:-:S02]  /*4730*/  R2UR UR6, R24 ;  /* 0x00000000180672ca */ /* 0x000fc400000e0000 */
[----:B------:R-:W-:Y:S02]  /*4740*/  R2UR UR7, R25 ;  /* 0x00000000190772ca */ /* 0x000fe400000e0000 */
[----:B------:R-:W-:-:S11]  /*4750*/  WARPGROUP.ARRIVE ;  /* 0x00000000000079c5 */ /* 0x000fd60000000000 */
[----:B------:R-:W-:Y:S03]  /*4760*/  HGMMA.64x64x16.F32.BF16 R24, gdesc[UR4], RZ, !UPT, gsb0 ;  /* 0x00e00000041879f0 */ /* 0x000fe6000c0018ff */
[----:B------:R-:W-:Y:S02]  /*4770*/  WARPGROUP.DEPBAR.LE gsb0, 0x0 ;  /* 0x00008000000079c5 */ /* 0x000fe40000010000 */
[----:B------:R-:W-:Y:S05]  /*4780*/  @P1 BRA `(.L_x_39) ;  /* 0x0000000000a01947 */ /* 0x000fea0003800000 */
[----:B------:R-:W-:Y:S01]  /*4790*/  ISETP.LT.OR P2, PT, R8, 0x1, !P0 ;  /* 0x000000010800780c */ /* 0x000fe20004741670 */
[----:B------:R-:W-:-:S12]  /*47a0*/  BSSY B0, `(.L_x_40) ;  /* 0x0000025000007945 */ /* 0x000fd80003800000 */
[----:B------:R-:W-:Y:S05]  /*47b0*/  @P2 BRA `(.L_x_41) ;  /* 0x00000000008c2947 */ /* 0x000fea0003800000 */
[----:B------:R-:W-:Y:S01]  /*47c0*/  ISETP.NE.AND P3, PT, R0, RZ, PT ;  /* 0x000000ff0000720c */ /* 0x000fe20003f65270 */
[----:B------:R-:W-:Y:S01]  /*47d0*/  IMAD R18, R5, 0x8, R2 ;  /* 0x0000000805127824 */ /* 0x000fe200078e0202 */
[----:B------:R-:W-:-:S11]  /*47e0*/  SHF.L.U32 R65, R6, 0x1f, RZ ;  /* 0x0000001f06417819 */ /* 0x000fd600000006ff */
.L_x_42:
        /* <DEDUP_REMOVED lines=10> */
.L_x_43:
        /* <DEDUP_REMOVED lines=11> */
[----:B------:R-:W-:Y:S01]  /*4940*/  UMOV UR12, UR36 ;  /* 0x00000024000c7c82 */ /* 0x000fe20008000000 */
[----:B------:R-:W-:-:S02]  /*4950*/  UMOV UR13, UR37 ;  /* 0x00000025000d7c82 */ /* 0x000fc40008000000 */
        /* <DEDUP_REMOVED lines=9> */
.L_x_41:
[----:B------:R-:W-:Y:S05]  /*49f0*/  BSYNC B0 ;  /* 0x0000000000007941 */ /* 0x000fea0003800000 */
.L_x_40:
[----:B------:R-:W-:-:S07]  /*4a00*/  VIADD R8, R8, 0xffffffff ;  /* 0xffffffff08087836 */ /* 0x000fce0000000000 */
.L_x_39:
[C---:B------:R-:W-:Y:S01]  /*4a10*/  VIADD R18, R12.reuse, 0x1 ;  /* 0x000000010c127836 */ /* 0x040fe20000000000 */
[----:B------:R-:W-:Y:S05]  /*4a20*/  WARPSYNC.ALL ;  /* 0x0000000000007948 */ /* 0x000fea0003800000 */
[C---:B------:R-:W-:Y:S01]  /*4a30*/  VIADD R20, R12.reuse, 0x8 ;  /* 0x000000080c147836 */ /* 0x040fe20000000000 */
[-C--:B------:R-:W-:Y:S01]  /*4a40*/  ISETP.GE.AND P3, PT, R3, R18.reuse, PT ;  /* 0x000000120300720c */ /* 0x080fe20003f66270 */
[----:B------:R-:W-:Y:S01]  /*4a50*/  ULDC UR6, c[0x0][0x604] ;  /* 0x0001810000067ab9 */ /* 0x000fe20000000800 */
[----:B------:R-:W-:Y:S01]  /*4a60*/  ISETP.GE.AND P5, PT, R11, R18, PT ;  /* 0x000000120b00720c */ /* 0x000fe20003fa6270 */
[C---:B------:R-:W-:Y:S01]  /*4a70*/  VIADD R18, R12.reuse, 0x9 ;  /* 0x000000090c127836 */ /* 0x040fe20000000000 */
[-C--:B------:R-:W-:Y:S01]  /*4a80*/  ISETP.GE.AND P6, PT, R3, R20.reuse, PT ;  /* 0x000000140300720c */ /* 0x080fe20003fc6270 */
[----:B------:R-:W-:Y:S01]  /*4a90*/  VIADD R17, R17, 0x1 ;  /* 0x0000000111117836 */ /* 0x000fe20000000000 */
[----:B------:R-:W-:Y:S01]  /*4aa0*/  ISETP.GE.AND P4, PT, R11, R20, PT ;  /* 0x000000140b00720c */ /* 0x000fe20003f86270 */
[----:B------:R-:W-:Y:S01]  /*4ab0*/  VIADD R20, R12, 0x10 ;  /* 0x000000100c147836 */ /* 0x000fe20000000000 */
[----:B------:R-:W-:Y:S01]  /*4ac0*/  FSEL R25, R25, -INF , P3 ;  /* 0xff80000019197808 */ /* 0x000fe20001800000 */
[----:B------:R-:W-:Y:S01]  /*4ad0*/  BSSY B0, `(.L_x_44) ;  /* 0x0000096000007945 */ /* 0x000fe20003800000 */
[----:B------:R-:W-:-:S02]  /*4ae0*/  ISETP.GE.AND P2, PT, R3, R18, PT ;  /* 0x000000120300720c */ /* 0x000fc40003f46270 */
[----:B------:R-:W-:Y:S01]  /*4af0*/  ISETP.GE.AND P3, PT, R11, R18, PT ;  /* 0x000000120b00720c */ /* 0x000fe20003f66270 */
[----:B------:R-:W-:Y:S01]  /*4b00*/  VIADD R18, R12, 0x11 ;  /* 0x000000110c127836 */ /* 0x000fe20000000000 */
[----:B------:R-:W-:Y:S02]  /*4b10*/  FSEL R27, R27, -INF , P5 ;  /* 0xff8000001b1b7808 */ /* 0x000fe40002800000 */
[----:B------:R-:W-:Y:S02]  /*4b20*/  FSEL R28, R28, -INF , P6 ;  /* 0xff8000001c1c7808 */ /* 0x000fe40003000000 */
[-C--:B------:R-:W-:Y:S02]  /*4b30*/  ISETP.GE.AND P5, PT, R3, R20.reuse, PT ;  /* 0x000000140300720c */ /* 0x080fe40003fa6270 */
[----:B------:R-:W-:Y:S01]  /*4b40*/  ISETP.GE.AND P6, PT, R11, R20, PT ;  /* 0x000000140b00720c */ /* 0x000fe20003fc6270 */
[----:B------:R-:W-:Y:S01]  /*4b50*/  VIADD R20, R12, 0x18 ;  /* 0x000000180c147836 */ /* 0x000fe20000000000 */
[----:B------:R-:W-:-:S02]  /*4b60*/  FSEL R30, R30, -INF , P4 ;  /* 0xff8000001e1e7808 */ /* 0x000fc40002000000 */
[----:B------:R-:W-:Y:S02]  /*4b70*/  FSEL R29, R29, -INF , P2 ;  /* 0xff8000001d1d7808 */ /* 0x000fe40001000000 */
[-C--:B------:R-:W-:Y:S02]  /*4b80*/  ISETP.GE.AND P4, PT, R3, R18.reuse, PT ;  /* 0x000000120300720c */ /* 0x080fe40003f86270 */
[C---:B------:R-:W-:Y:S01]  /*4b90*/  ISETP.GE.AND P2, PT, R11.reuse, R18, PT ;  /* 0x000000120b00720c */ /* 0x040fe20003f46270 */
[----:B------:R-:W-:Y:S01]  /*4ba0*/  VIADD R18, R12, 0x19 ;  /* 0x000000190c127836 */ /* 0x000fe20000000000 */
[----:B------:R-:W-:Y:S02]  /*4bb0*/  FSEL R32, R32, -INF , P5 ;  /* 0xff80000020207808 */ /* 0x000fe40002800000 */
[----:B------:R-:W-:Y:S02]  /*4bc0*/  ISETP.GE.AND P5, PT, R11, R20, PT ;  /* 0x000000140b00720c */ /* 0x000fe40003fa6270 */
[----:B------:R-:W-:-:S02]  /*4bd0*/  FSEL R34, R34, -INF , P6 ;  /* 0xff80000022227808 */ /* 0x000fc40003000000 */
[----:B------:R-:W-:Y:S02]  /*4be0*/  FSEL R33, R33, -INF , P4 ;  /* 0xff80000021217808 */ /* 0x000fe40002000000 */
[----:B------:R-:W-:Y:S02]  /*4bf0*/  FSEL R31, R31, -INF , P3 ;  /* 0xff8000001f1f7808 */ /* 0x000fe40001800000 */
[-C--:B------:R-:W-:Y:S02]  /*4c00*/  ISETP.GE.AND P6, PT, R3, R18.reuse, PT ;  /* 0x000000120300720c */ /* 0x080fe40003fc6270 */
[----:B------:R-:W-:Y:S01]  /*4c10*/  ISETP.GE.AND P4, PT, R11, R18, PT ;  /* 0x000000120b00720c */ /* 0x000fe20003f86270 */
[----:B------:R-:W-:Y:S01]  /*4c20*/  VIADD R18, R12, 0x21 ;  /* 0x000000210c127836 */ /* 0x000fe20000000000 */
[----:B------:R-:W-:Y:S02]  /*4c30*/  FSEL R38, R38, -INF , P5 ;  /* 0xff80000026267808 */ /* 0x000fe40002800000 */
[C---:B------:R-:W-:Y:S01]  /*4c40*/  ISETP.GE.AND P3, PT, R3.reuse, R20, PT ;  /* 0x000000140300720c */ /* 0x040fe20003f66270 */
[----:B------:R-:W-:Y:S01]  /*4c50*/  VIADD R20, R12, 0x20 ;  /* 0x000000200c147836 */ /* 0x000fe20000000000 */
[----:B------:R-:W-:-:S02]  /*4c60*/  ISETP.GE.AND P5, PT, R3, R12, PT ;  /* 0x0000000c0300720c */ /* 0x000fc40003fa6270 */
[----:B------:R-:W-:Y:S02]  /*4c70*/  FSEL R39, R39, -INF , P4 ;  /* 0xff80000027277808 */ /* 0x000fe40002000000 */
[----:B------:R-:W-:Y:S02]  /*4c80*/  FSEL R24, R24, -INF , P5 ;  /* 0xff80000018187808 */ /* 0x000fe40002800000 */
[----:B------:R-:W-:Y:S02]  /*4c90*/  FSEL R35, R35, -INF , P2 ;  /* 0xff80000023237808 */ /* 0x000fe40001000000 */
[----:B------:R-:W-:Y:S02]  /*4ca0*/  FSEL R37, R37, -INF , P6 ;  /* 0xff80000025257808 */ /* 0x000fe40003000000 */
[-C--:B------:R-:W-:Y:S02]  /*4cb0*/  ISETP.GE.AND P5, PT, R3, R18.reuse, PT ;  /* 0x000000120300720c */ /* 0x080fe40003fa6270 */
[----:B------:R-:W-:Y:S01]  /*4cc0*/  ISETP.GE.AND P4, PT, R11, R18, PT ;  /* 0x000000120b00720c */ /* 0x000fe20003f86270 */
[----:B------:R-:W-:Y:S01]  /*4cd0*/  VIADD R18, R12, 0x28 ;  /* 0x000000280c127836 */ /* 0x000fe20000000000 */
[----:B------:R-:W-:-:S02]  /*4ce0*/  ISETP.GE.AND P2, PT, R3, R20, PT ;  /* 0x000000140300720c */ /* 0x000fc40003f46270 */
[----:B------:R-:W-:Y:S02]  /*4cf0*/  ISETP.GE.AND P6, PT, R11, R12, PT ;  /* 0x0000000c0b00720c */ /* 0x000fe40003fc6270 */
[----:B------:R-:W-:Y:S02]  /*4d00*/  FSEL R40, R40, -INF , P2 ;  /* 0xff80000028287808 */ /* 0x000fe40001000000 */
[----:B------:R-:W-:Y:S02]  /*4d10*/  FSEL R65, R26, -INF , P6 ;  /* 0xff8000001a417808 */ /* 0x000fe40003000000 */
[-C--:B------:R-:W-:Y:S02]  /*4d20*/  ISETP.GE.AND P2, PT, R3, R18.reuse, PT ;  /* 0x000000120300720c */ /* 0x080fe40003f46270 */
[----:B------:R-:W-:Y:S02]  /*4d30*/  ISETP.GE.AND P6, PT, R11, R18, PT ;  /* 0x000000120b00720c */ /* 0x000fe40003fc6270 */
[----:B------:R-:W-:-:S02]  /*4d40*/  FMNMX R18, R24, R23, !PT ;  /* 0x0000001718127209 */ /* 0x000fc40007800000 */
[----:B------:R-:W-:Y:S02]  /*4d50*/  FSEL R36, R36, -INF , P3 ;  /* 0xff80000024247808 */ /* 0x000fe40001800000 */
[----:B------:R-:W-:Y:S02]  /*4d60*/  ISETP.GE.AND P3, PT, R11, R20, PT ;  /* 0x000000140b00720c */ /* 0x000fe40003f66270 */
[----:B------:R-:W-:Y:S02]  /*4d70*/  FMNMX R26, R65, R22, !PT ;  /* 0x00000016411a7209 */ /* 0x000fe40007800000 */
[C---:B------:R-:W-:Y:S02]  /*4d80*/  IADD3 R20, R12.reuse, 0x29, RZ ;  /* 0x000000290c147810 */ /* 0x040fe40007ffe0ff */
[----:B------:R-:W-:Y:S01]  /*4d90*/  FMNMX R67, R25, R18, !PT ;  /* 0x0000001219437209 */ /* 0x000fe20007800000 */
[----:B------:R-:W-:Y:S01]  /*4da0*/  VIADD R18, R12, 0x30 ;  /* 0x000000300c127836 */ /* 0x000fe20000000000 */
[----:B------:R-:W-:-:S02]  /*4db0*/  FSEL R42, R42, -INF , P3 ;  /* 0xff8000002a2a7808 */ /* 0x000fc40001800000 */
[----:B------:R-:W-:Y:S02]  /*4dc0*/  FSEL R41, R41, -INF , P5 ;  /* 0xff80000029297808 */ /* 0x000fe40002800000 */
[----:B------:R-:W-:Y:S02]  /*4dd0*/  FMNMX R69, R27, R26, !PT ;  /* 0x0000001a1b457209 */ /* 0x000fe40007800000 */
[-C--:B------:R-:W-:Y:S02]  /*4de0*/  ISETP.GE.AND P3, PT, R3, R20.reuse, PT ;  /* 0x000000140300720c */ /* 0x080fe40003f66270 */
[----:B------:R-:W-:Y:S02]  /*4df0*/  ISETP.GE.AND P5, PT, R11, R20, PT ;  /* 0x000000140b00720c */ /* 0x000fe40003fa6270 */
        /* <DEDUP_REMOVED lines=10> */
[----:B------:R-:W-:Y:S02]  /*4ea0*/  FSEL R43, R43, -INF , P4 ;  /* 0xff8000002b2b7808 */ /* 0x000fe40002000000 */
[----:B------:R-:W-:Y:S02]  /*4eb0*/  FSEL R44, R44, -INF , P2 ;  /* 0xff8000002c2c7808 */ /* 0x000fe40001000000 */
[----:B------:R-:W-:Y:S02]  /*4ec0*/  FMNMX R67, R37, R20, !PT ;  /* 0x0000001425437209 */ /* 0x000fe40007800000 */
[----:B------:R-:W-:-:S02]  /*4ed0*/  ISETP.GE.AND P4, PT, R3, R18, PT ;  /* 0x000000120300720c */ /* 0x000fc40003f86270 */
[----:B------:R-:W-:Y:S01]  /*4ee0*/  ISETP.GE.AND P2, PT, R11, R18, PT ;  /* 0x000000120b00720c */ /* 0x000fe20003f46270 */
[----:B------:R-:W-:Y:S01]  /*4ef0*/  VIADD R18, R12, 0x31 ;  /* 0x000000310c127836 */ /* 0x000fe20000000000 */
[----:B------:R-:W-:Y:S02]  /*4f00*/  FMNMX R69, R39, R26, !PT ;  /* 0x0000001a27457209 */ /* 0x000fe40007800000 */
[----:B------:R-:W-:Y:S02]  /*4f10*/  FMNMX R20, R40, R67, !PT ;  /* 0x0000004328147209 */ /* 0x000fe40007800000 */
[----:B------:R-:W-:Y:S02]  /*4f20*/  FSEL R46, R46, -INF , P6 ;  /* 0xff8000002e2e7808 */ /* 0x000fe40003000000 */
[----:B------:R-:W-:Y:S02]  /*4f30*/  FSEL R45, R45, -INF , P3 ;  /* 0xff8000002d2d7808 */ /* 0x000fe40001800000 */
[----:B------:R-:W-:-:S02]  /*4f40*/  FMNMX R26, R42, R69, !PT ;  /* 0x000000452a1a7209 */ /* 0x000fc40007800000 */
[-C--:B------:R-:W-:Y:S02]  /*4f50*/  ISETP.GE.AND P6, PT, R3, R18.reuse, PT ;  /* 0x000000120300720c */ /* 0x080fe40003fc6270 */
[----:B------:R-:W-:Y:S01]  /*4f60*/  ISETP.GE.AND P3, PT, R11, R18, PT ;  /* 0x000000120b00720c */ /* 0x000fe20003f66270 */
[----:B------:R-:W-:Y:S01]  /*4f70*/  VIADD R18, R12, 0x38 ;  /* 0x000000380c127836 */ /* 0x000fe20000000000 */
[----:B------:R-:W-:Y:S02]  /*4f80*/  FMNMX R67, R41, R20, !PT ;  /* 0x0000001429437209 */ /* 0x000fe40007800000 */
[----:B------:R-:W-:Y:S02]  /*4f90*/  FMNMX R69, R43, R26, !PT ;  /* 0x0000001a2b457209 */ /* 0x000fe40007800000 */
[----:B------:R-:W-:Y:S02]  /*4fa0*/  FSEL R47, R47, -INF , P5 ;  /* 0xff8000002f2f7808 */ /* 0x000fe40002800000 */
[----:B------:R-:W-:-:S02]  /*4fb0*/  FSEL R48, R48, -INF , P4 ;  /* 0xff80000030307808 */ /* 0x000fc40002000000 */
[----:B------:R-:W-:Y:S02]  /*4fc0*/  FMNMX R20, R44, R67, !PT ;  /* 0x000000432c147209 */ /* 0x000fe40007800000 */
[-C--:B------:R-:W-:Y:S02]  /*4fd0*/  ISETP.GE.AND P5, PT, R3, R18.reuse, PT ;  /* 0x000000120300720c */ /* 0x080fe40003fa6270 */
[----:B------:R-:W-:Y:S01]  /*4fe0*/  ISETP.GE.AND P4, PT, R11, R18, PT ;  /* 0x000000120b00720c */ /* 0x000fe20003f86270 */
[----:B------:R-:W-:Y:S01]  /*4ff0*/  VIADD R18, R12, 0x39 ;  /* 0x000000390c127836 */ /* 0x000fe20000000000 */
[----:B------:R-:W-:Y:S02]  /*5000*/  FMNMX R26, R46, R69, !PT ;  /* 0x000000452e1a7209 */ /* 0x000fe40007800000 */
[----:B------:R-:W-:Y:S02]  /*5010*/  FMNMX R67, R45, R20, !PT ;  /* 0x000000142d437209 */ /* 0x000fe40007800000 */
[----:B------:R-:W-:-:S02]  /*5020*/  FSEL R50, R50, -INF , P2 ;  /* 0xff80000032327808 */ /* 0x000fc40001000000 */
[----:B------:R-:W-:Y:S02]  /*5030*/  FSEL R49, R49, -INF , P6 ;  /* 0xff80000031317808 */ /* 0x000fe40003000000 */
[----:B------:R-:W-:Y:S02]  /*5040*/  FMNMX R69, R47, R26, !PT ;  /* 0x0000001a2f457209 */ /* 0x000fe40007800000 */
[-C--:B------:R-:W-:Y:S02]  /*5050*/  ISETP.GE.AND P2, PT, R3, R18.reuse, PT ;  /* 0x000000120300720c */ /* 0x080fe40003f46270 */
[----:B------:R-:W-:Y:S02]  /*5060*/  ISETP.GE.AND P6, PT, R11, R18, PT ;  /* 0x000000120b00720c */ /* 0x000fe40003fc6270 */
        /* <DEDUP_REMOVED lines=19> */
[----:B-1----:R-:W-:Y:S02]  /*51a0*/  FMNMX R18, R67, R18, !PT ;  /* 0x0000001243127209 */ /* 0x002fe40007800000 */
[----:B--2---:R-:W-:Y:S02]  /*51b0*/  FMNMX R20, R69, R20, !PT ;  /* 0x0000001445147209 */ /* 0x004fe40007800000 */
[----:B------:R-:W-:Y:S02]  /*51c0*/  FSETP.NEU.AND P2, PT, R18, -INF , PT ;  /* 0xff8000001200780b */ /* 0x000fe40003f4d000 */
[----:B------:R-:W-:-:S02]  /*51d0*/  FSETP.NEU.AND P3, PT, R20, -INF , PT ;  /* 0xff8000001400780b */ /* 0x000fc40003f6d000 */
[----:B------:R-:W-:Y:S02]  /*51e0*/  FSEL R66, R18, RZ, P2 ;  /* 0x000000ff12427208 */ /* 0x000fe40001000000 */
[----:B------:R-:W-:Y:S02]  /*51f0*/  FSEL R72, R20, RZ, P3 ;  /* 0x000000ff14487208 */ /* 0x000fe40001800000 */
[C---:B------:R-:W-:Y:S01]  /*5200*/  ISETP.NE.AND P2, PT, R17.reuse, 0x4, PT ;  /* 0x000000041100780c */ /* 0x040fe20003f45270 */
[----:B------:R-:W-:Y:S02]  /*5210*/  FADD R23, -R66, R23 ;  /* 0x0000001742177221 */ /* 0x000fe40000000100 */
[----:B------:R-:W-:Y:S01]  /*5220*/  FADD R26, -R72, R22 ;  /* 0x00000016481a7221 */ /* 0x000fe20000000100 */
[----:B------:R-:W-:Y:S01]  /*5230*/  SEL R17, R17, RZ, P2 ;  /* 0x000000ff11117207 */ /* 0x000fe20001000000 */
[----:B------:R-:W-:Y:S01]  /*5240*/  FMUL R22, R23, UR6 ;  /* 0x0000000617167c20 */ /* 0x000fe20008400000 */
[----:B------:R-:W-:-:S02]  /*5250*/  IMAD R23, R7, 0x8, R14 ;  /* 0x0000000807177824 */ /* 0x000fc400078e020e */
[----:B------:R-:W-:Y:S01]  /*5260*/  FMUL R26, R26, UR6 ;  /* 0x000000061a1a7c20 */ /* 0x000fe20008400000 */
[----:B------:R-:W-:Y:S01]  /*5270*/  VIADD R7, R7, 0x1 ;  /* 0x0000000107077836 */ /* 0x000fe20000000000 */
[----:B------:R-:W-:Y:S01]  /*5280*/  FSETP.GEU.AND P3, PT, R22, -126, PT ;  /* 0xc2fc00001600780b */ /* 0x000fe20003f6e000 */
[----:B------:R-:W-:Y:S02]  /*5290*/  IMAD R68, R17, 0x8, R2 ;  /* 0x0000000811447824 */ /* 0x000fe400078e0202 */
[----:B------:R-:W-:Y:S02]  /*52a0*/  FSETP.GEU.AND P4, PT, R26, -126, PT ;  /* 0xc2fc00001a00780b */ /* 0x000fe40003f8e000 */
[----:B------:R-:W-:-:S04]  /*52b0*/  PRMT R23, RZ, 0x654, R23 ;  /* 0x00000654ff177816 */ /* 0x000fc80000000017 */
[----:B------:R1:W-:Y:S04]  /*52c0*/  SYNCS.ARRIVE.TRANS64.RED.A1T0 RZ, [R23+URZ], RZ ;  /* 0x000000ff17ff79a7 */ /* 0x0003e8000810043f */
[----:B------:R-:W-:-:S03]  /*52d0*/  @!P3 FMUL R22, R22, 0.5 ;  /* 0x3f0000001616b820 */ /* 0x000fc60000400000 */
[----:B------:R-:W-:Y:S01]  /*52e0*/  @!P4 FMUL R26, R26, 0.5 ;  /* 0x3f0000001a1ac820 */ /* 0x000fe20000400000 */
[----:B-1----:R-:W-:Y:S02]  /*52f0*/  SEL R23, RZ, 0x1, P2 ;  /* 0x00000001ff177807 */ /* 0x002fe40001000000 */
[----:B------:R-:W-:Y:S01]  /*5300*/  ISETP.NE.AND P2, PT, R7, 0x4, PT ;  /* 0x000000040700780c */ /* 0x000fe20003f45270 */
[----:B------:R-:W1:Y:S01]  /*5310*/  MUFU.EX2 R22, R22 ;  /* 0x0000001600167308 */ /* 0x000e620000000800 */
[----:B------:R-:W-:-:S04]  /*5320*/  LOP3.LUT R4, R4, R23, RZ, 0x3c, !PT ;  /* 0x0000001704047212 */ /* 0x000fc800078e3cff */
[----:B------:R-:W-:-:S03]  /*5330*/  SHF.L.U32 R23, R4, 0x1f, RZ ;  /* 0x0000001f04177819 */ /* 0x000fc600000006ff */
[----:B------:R-:W2:Y:S01]  /*5340*/  MUFU.EX2 R64, R26 ;  /* 0x0000001a00407308 */ /* 0x000ea20000000800 */
[----:B-1----:R-:W-:-:S04]  /*5350*/  @!P3 FMUL R22, R22, R22 ;  /* 0x000000161616b220 */ /* 0x002fc80000400000 */
        /* <DEDUP_REMOVED lines=9> */
.L_x_45:
[----:B-1----:R1:W2:Y:S02]  /*53f0*/  SYNCS.PHASECHK.TRANS64.TRYWAIT P3, [R68+URZ+0x2800], R23 ;  /* 0x00280017440075a7 */ /* 0x0022a4000806017f */
[----:B--2---:R-:W-:Y:S05]  /*5400*/  @!P3 NANOSLEEP.SYNCS 0x989680 ;  /* 0x009896800000b95d */ /* 0x004fea0003900000 */
[----:B------:R-:W2:Y:S02]  /*5410*/  @!P3 SYNCS.PHASECHK.TRANS64 P3, [R68+URZ+0x2800], R23 ;  /* 0x002800174400b5a7 */ /* 0x000ea4000806007f */
[----:B--2---:R-:W-:Y:S05]  /*5420*/  @!P3 BRA `(.L_x_45) ;  /* 0xfffffffc00f0b947 */ /* 0x004fea000383ffff */
[----:B------:R-:W-:Y:S05]  /*5430*/  BSYNC B0 ;  /* 0x0000000000007941 */ /* 0x000fea0003800000 */
.L_x_44:
[----:B------:R-:W2:Y:S01]  /*5440*/  LDC R67, c[0x0][0x604] ;  /* 0x00018100ff437b82 */ /* 0x000ea20000000800 */
[----:B------:R-:W-:Y:S01]  /*5450*/  IMAD.MOV.U32 R79, RZ, RZ, -0x3ffffff0 ;  /* 0xc0000010ff4f7424 */ /* 0x000fe200078e00ff */
[----:B------:R-:W-:Y:S01]  /*5460*/  LEA R78, R17, UR14, 0x7 ;  /* 0x0000000e114e7c11 */ /* 0x000fe2000f8e38ff */
[----:B------:R-:W-:Y:S05]  /*5470*/  WARPSYNC.ALL ;  /* 0x0000000000007948 */ /* 0x000fea0003800000 */
[----:B------:R-:W-:Y:S02]  /*5480*/  R2UR UR6, R78 ;  /* 0x000000004e0672ca */ /* 0x000fe400000e0000 */
[----:B------:R-:W-:Y:S01]  /*5490*/  R2UR UR7, R79 ;  /* 0x000000004f0772ca */ /* 0x000fe200000e0000 */
[----:B------:R-:W-:-:S02]  /*54a0*/  IMAD.MOV.U32 R79, RZ, RZ, -0x3ffffff0 ;  /* 0xc0000010ff4f7424 */ /* 0x000fc400078e00ff */
[-C--:B--2---:R-:W-:Y:S01]  /*54b0*/  FMUL R66, R66, R67.reuse ;  /* 0x0000004342427220 */ /* 0x084fe20000400000 */
[----:B------:R-:W-:-:S03]  /*54c0*/  FMUL R72, R72, R67 ;  /* 0x0000004348487220 */ /* 0x000fc60000400000 */
[-CC-:B------:R-:W-:Y:S01]  /*54d0*/  FFMA R24, R24, R67.reuse, -R66.reuse ;  /* 0x0000004318187223 */ /* 0x180fe20000000842 */
[-C--:B------:R-:W-:Y:S01]  /*54e0*/  FFMA R28, R28, R67.reuse, -R66 ;  /* 0x000000431c1c7223 */ /* 0x080fe20000000842 */
[-CC-:B------:R-:W-:Y:S01]  /*54f0*/  FFMA R26, R65, R67.reuse, -R72.reuse ;  /* 0x00000043411a7223 */ /* 0x180fe20000000848 */
[-C--:B------:R-:W-:Y:S01]  /*5500*/  FFMA R27, R27, R67.reuse, -R72 ;  /* 0x000000431b1b7223 */ /* 0x080fe20000000848 */
[-CC-:B------:R-:W-:Y:S01]  /*5510*/  FFMA R25, R25, R67.reuse, -R66.reuse ;  /* 0x0000004319197223 */ /* 0x180fe20000000842 */
[----:B------:R-:W-:Y:S01]  /*5520*/  FSETP.GEU.AND P5, PT, R24, -126, PT ;  /* 0xc2fc00001800780b */ /* 0x000fe20003fae000 */
[-C--:B------:R-:W-:Y:S01]  /*5530*/  FFMA R32, R32, R67.reuse, -R66 ;  /* 0x0000004320207223 */ /* 0x080fe20000000842 */
[----:B------:R-:W-:Y:S01]  /*5540*/  FSETP.GEU.AND P3, PT, R26, -126, PT ;  /* 0xc2fc00001a00780b */ /* 0x000fe20003f6e000 */
[-CC-:B------:R-:W-:Y:S01]  /*5550*/  FFMA R30, R30, R67.reuse, -R72.reuse ;  /* 0x000000431e1e7223 */ /* 0x180fe20000000848 */
[----:B------:R-:W-:Y:S01]  /*5560*/  FSETP.GEU.AND P4, PT, R27, -126, PT ;  /* 0xc2fc00001b00780b */ /* 0x000fe20003f8e000 */
[-C--:B------:R-:W-:Y:S01]  /*5570*/  FFMA R31, R31, R67.reuse, -R72 ;  /* 0x000000431f1f7223 */ /* 0x080fe20000000848 */
[----:B------:R-:W-:Y:S01]  /*5580*/  FSETP.GEU.AND P6, PT, R25, -126, PT ;  /* 0xc2fc00001900780b */ /* 0x000fe20003fce000 */
[-C--:B------:R-:W-:Y:S01]  /*5590*/  FFMA R29, R29, R67.reuse, -R66 ;  /* 0x000000431d1d7223 */ /* 0x080fe20000000842 */
[-CC-:B------:R-:W-:Y:S01]  /*55a0*/  FFMA R34, R34, R67.reuse, -R72.reuse ;  /* 0x0000004322227223 */ /* 0x180fe20000000848 */
[-C--:B------:R-:W-:Y:S01]  /*55b0*/  FFMA R35, R35, R67.reuse, -R72 ;  /* 0x0000004323237223 */ /* 0x080fe20000000848 */
[-CC-:B------:R-:W-:Y:S01]  /*55c0*/  FFMA R33, R33, R67.reuse, -R66.reuse ;  /* 0x0000004321217223 */ /* 0x180fe20000000842 */
[-CC-:B------:R-:W-:Y:S01]  /*55d0*/  FFMA R45, R45, R67.reuse, -R66.reuse ;  /* 0x000000432d2d7223 */ /* 0x180fe20000000842 */
[-CC-:B------:R-:W-:Y:S01]  /*55e0*/  FFMA R48, R48, R67.reuse, -R66.reuse ;  /* 0x0000004330307223 */ /* 0x180fe20000000842 */
[----:B------:R-:W-:Y:S01]  /*55f0*/  @!P5 FMUL R24, R24, 0.5 ;  /* 0x3f0000001818d820 */ /* 0x000fe20000400000 */
[-CC-:B------:R-:W-:Y:S01]  /*5600*/  FFMA R49, R49, R67.reuse, -R66.reuse ;  /* 0x0000004331317223 */ /* 0x180fe20000000842 */
[----:B------:R-:W-:Y:S01]  /*5610*/  @!P3 FMUL R26, R26, 0.5 ;  /* 0x3f0000001a1ab820 */ /* 0x000fe20000400000 */
[-CC-:B------:R-:W-:Y:S01]  /*5620*/  FFMA R52, R52, R67.reuse, -R66.reuse ;  /* 0x0000004334347223 */ /* 0x180fe20000000842 */
[----:B-1----:R1:W2:Y:S01]  /*5630*/  MUFU.EX2 R23, R24 ;  /* 0x0000001800177308 */ /* 0x0022a20000000800 */
[----:B------:R-:W-:Y:S01]  /*5640*/  @!P4 FMUL R27, R27, 0.5 ;  /* 0x3f0000001b1bc820 */ /* 0x000fe20000400000 */
[----:B------:R-:W-:Y:S01]  /*5650*/  @!P6 FMUL R25, R25, 0.5 ;  /* 0x3f0000001919e820 */ /* 0x000fe20000400000 */
[-C--:B------:R-:W-:Y:S01]  /*5660*/  FFMA R53, R53, R67.reuse, -R66 ;  /* 0x0000004335357223 */ /* 0x080fe20000000842 */
[-CC-:B------:R-:W-:Y:S01]  /*5670*/  FFMA R54, R54, R67.reuse, -R72.reuse ;  /* 0x0000004336367223 */ /* 0x180fe20000000848 */
[----:B------:R-:W-:-:S03]  /*5680*/  FFMA R55, R55, R67, -R72 ;  /* 0x0000004337377223 */ /* 0x000fc60000000848 */
[----:B------:R3:W4:Y:S01]  /*5690*/  MUFU.EX2 R65, R26 ;  /* 0x0000001a00417308 */ /* 0x0007220000000800 */
[----:B-1----:R-:W-:-:S07]  /*56a0*/  FFMA R24, R36, R67, -R66 ;  /* 0x0000004324187223 */ /* 0x002fce0000000842 */
[----:B------:R1:W5:Y:S01]  /*56b0*/  MUFU.EX2 R70, R27 ;  /* 0x0000001b00467308 */ /* 0x0003620000000800 */
[----:B--2---:R-:W-:Y:S01]  /*56c0*/  @!P5 FMUL R23, R23, R23 ;  /* 0x000000171717d220 */ /* 0x004fe20000400000 */
[----:B------:R-:W-:Y:S01]  /*56d0*/  FSETP.GEU.AND P5, PT, R28, -126, PT ;  /* 0xc2fc00001c00780b */ /* 0x000fe20003fae000 */
[----:B---3--:R-:W-:Y:S02]  /*56e0*/  FFMA R26, R38, R67, -R72 ;  /* 0x00000043261a7223 */ /* 0x008fe40000000848 */
[----:B------:R-:W-:-:S03]  /*56f0*/  FFMA R15, R22, R15, R23 ;  /* 0x0000000f160f7223 */ /* 0x000fc60000000017 */
[----:B------:R2:W3:Y:S01]  /*5700*/  MUFU.EX2 R68, R25 ;  /* 0x0000001900447308 */ /* 0x0004e20000000800 */
[----:B----4-:R-:W-:Y:S01]  /*5710*/  @!P3 FMUL R65, R65, R65 ;  /* 0x000000414141b220 */ /* 0x010fe20000400000 */
[----:B------:R-:W-:Y:S01]  /*5720*/  FSETP.GEU.AND P3, PT, R30, -126, PT ;  /* 0xc2fc00001e00780b */ /* 0x000fe20003f6e000 */
[----:B-1----:R-:W-:-:S04]  /*5730*/  FFMA R27, R39, R67, -R72 ;  /* 0x00000043271b7223 */ /* 0x002fc80000000848 */
[----:B------:R-:W-:Y:S01]  /*5740*/  @!P5 FMUL R28, R28, 0.5 ;  /* 0x3f0000001c1cd820 */ /* 0x000fe20000400000 */
[----:B-----5:R-:W-:Y:S01]  /*5750*/  @!P4 FMUL R70, R70, R70 ;  /* 0x000000464646c220 */ /* 0x020fe20000400000 */
[----:B------:R-:W-:Y:S02]  /*5760*/  FSETP.GEU.AND P4, PT, R31, -126, PT ;  /* 0xc2fc00001f00780b */ /* 0x000fe40003f8e000 */
[----:B------:R1:W4:Y:S01]  /*5770*/  MUFU.EX2 R69, R28 ;  /* 0x0000001c00457308 */ /* 0x0003220000000800 */
[----:B--2---:R-:W-:-:S03]  /*5780*/  FFMA R25, R37, R67, -R66 ;  /* 0x0000004325197223 */ /* 0x004fc60000000842 */
[----:B------:R-:W-:Y:S01]  /*5790*/  @!P3 FMUL R30, R30, 0.5 ;  /* 0x3f0000001e1eb820 */ /* 0x000fe20000400000 */
[----:B---3--:R-:W-:Y:S01]  /*57a0*/  @!P6 FMUL R68, R68, R68 ;  /* 0x000000444444e220 */ /* 0x008fe20000400000 */
[----:B------:R-:W-:Y:S02]  /*57b0*/  FSETP.GEU.AND P6, PT, R29, -126, PT ;  /* 0xc2fc00001d00780b */ /* 0x000fe40003fce000 */
[----:B------:R-:W2:Y:S01]  /*57c0*/  MUFU.EX2 R71, R30 ;  /* 0x0000001e00477308 */ /* 0x000ea20000000800 */
[----:B-1----:R-:W-:Y:S02]  /*57d0*/  FFMA R28, R40, R67, -R66 ;  /* 0x00000043281c7223 */ /* 0x002fe40000000842 */
[----:B------:R-:W-:-:S05]  /*57e0*/  @!P4 FMUL R31, R31, 0.5 ;  /* 0x3f0000001f1fc820 */ /* 0x000fca0000400000 */
[----:B------:R-:W1:Y:S01]  /*57f0*/  MUFU.EX2 R76, R31 ;  /* 0x0000001f004c7308 */ /* 0x000e620000000800 */
[----:B----4-:R-:W-:Y:S01]  /*5800*/  @!P5 FMUL R69, R69, R69 ;  /* 0x000000454545d220 */ /* 0x010fe20000400000 */
[----:B------:R-:W-:Y:S01]  /*5810*/  FSETP.GEU.AND P5, PT, R32, -126, PT ;  /* 0xc2fc00002000780b */ /* 0x000fe20003fae000 */
[----:B------:R-:W-:-:S05]  /*5820*/  @!P6 FMUL R29, R29, 0.5 ;  /* 0x3f0000001d1de820 */ /* 0x000fca0000400000 */
[----:B------:R3:W4:Y:S01]  /*5830*/  MUFU.EX2 R74, R29 ;  /* 0x0000001d004a7308 */ /* 0x0007220000000800 */
[----:B--2---:R-:W-:Y:S01]  /*5840*/  @!P3 FMUL R71, R71, R71 ;  /* 0x000000474747b220 */ /* 0x004fe20000400000 */
[----:B------:R-:W-:-:S05]  /*5850*/  FSETP.GEU.AND P3, PT, R34, -126, PT ;  /* 0xc2fc00002200780b */ /* 0x000fca0003f6e000 */
[----:B------:R-:W-:Y:S01]  /*5860*/  @!P5 FMUL R32, R32, 0.5 ;  /* 0x3f0000002020d820 */ /* 0x000fe20000400000 */
[----:B-1----:R-:W-:Y:S01]  /*5870*/  @!P4 FMUL R76, R76, R76 ;  /* 0x0000004c4c4cc220 */ /* 0x002fe20000400000 */
[----:B------:R-:W-:Y:S02]  /*5880*/  FSETP.GEU.AND P4, PT, R35, -126, PT ;  /* 0xc2fc00002300780b */ /* 0x000fe40003f8e000 */
[----:B------:R1:W2:Y:S01]  /*5890*/  MUFU.EX2 R73, R32 ;  /* 0x0000002000497308 */ /* 0x0002a20000000800 */
[----:B---3--:R-:W-:Y:S01]  /*58a0*/  F2FP.BF16.F32.PACK_AB R29, R70, R65 ;  /* 0x00000041461d723e */ /* 0x008fe200000010ff */
[----:B------:R-:W-:Y:S01]  /*58b0*/  FFMA R65, R64, R13, R65 ;  /* 0x0000000d40417223 */ /* 0x000fe20000000041 */
[----:B------:R-:W-:Y:S01]  /*58c0*/  F2FP.BF16.F32.PACK_AB R31, R76, R71 ;  /* 0x000000474c1f723e */ /* 0x000fe200000010ff */
[----:B------:R-:W-:Y:S01]  /*58d0*/  @!P3 FMUL R34, R34, 0.5 ;  /* 0x3f0000002222b820 */ /* 0x000fe20000400000 */
[----:B----4-:R-:W-:Y:S01]  /*58e0*/  @!P6 FMUL R74, R74, R74 ;  /* 0x0000004a4a4ae220 */ /* 0x010fe20000400000 */
[----:B------:R-:W-:-:S02]  /*58f0*/  FSETP.GEU.AND P6, PT, R33, -126, PT ;  /* 0xc2fc00002100780b */ /* 0x000fc40003fce000 */
[----:B------:R-:W3:Y:S01]  /*5900*/  MUFU.EX2 R36, R34 ;  /* 0x0000002200247308 */ /* 0x000ee20000000800 */
[----:B-1----:R-:W-:Y:S01]  /*5910*/  FFMA R32, R43, R67, -R72 ;  /* 0x000000432b207223 */ /* 0x002fe20000000848 */
[----:B------:R-:W-:Y:S01]  /*5920*/  FADD R70, R65, R70 ;  /* 0x0000004641467221 */ /* 0x000fe20000000000 */
[----:B------:R-:W-:Y:S01]  /*5930*/  F2FP.BF16.F32.PACK_AB R30, R74, R69 ;  /* 0x000000454a1e723e */ /* 0x000fe200000010ff */
[----:B------:R-:W-:Y:S02]  /*5940*/  @!P4 FMUL R35, R35, 0.5 ;  /* 0x3f0000002323c820 */ /* 0x000fe40000400000 */
[----:B------:R-:W-:Y:S02]  /*5950*/  FADD R71, R70, R71 ;  /* 0x0000004746477221 */ /* 0x000fe40000000000 */
[----:B------:R-:W1:Y:S01]  /*5960*/  MUFU.EX2 R37, R35 ;  /* 0x0000002300257308 */ /* 0x000e620000000800 */
[----:B--2---:R-:W-:Y:S01]  /*5970*/  @!P5 FMUL R73, R73, R73 ;  /* 0x000000494949d220 */ /* 0x004fe20000400000 */
[----:B------:R-:W-:Y:S01]  /*5980*/  FSETP.GEU.AND P5, PT, R24, -126, PT ;  /* 0xc2fc00001800780b */ /* 0x000fe20003fae000 */
[----:B------:R-:W-:Y:S01]  /*5990*/  FADD R71, R71, R76 ;  /* 0x0000004c47477221 */ /* 0x000fe20000000000 */
[----:B------:R-:W-:-:S04]  /*59a0*/  @!P6 FMUL R33, R33, 0.5 ;  /* 0x3f0000002121e820 */ /* 0x000fc80000400000 */
[----:B------:R-:W2:Y:S01]  /*59b0*/  MUFU.EX2 R75, R33 ;  /* 0x00000021004b7308 */ /* 0x000ea20000000800 */
[----:B---3--:R-:W-:Y:S01]  /*59c0*/  @!P3 FMUL R36, R36, R36 ;  /* 0x000000242424b220 */ /* 0x008fe20000400000 */
[----:B------:R-:W-:-:S05]  /*59d0*/  FSETP.GEU.AND P3, PT, R26, -126, PT ;  /* 0xc2fc00001a00780b */ /* 0x000fca0003f6e000 */
[----:B------:R-:W-:Y:S01]  /*59e0*/  @!P5 FMUL R24, R24, 0.5 ;  /* 0x3f0000001818d820 */ /* 0x000fe20000400000 */
[----:B-1----:R-:W-:Y:S01]  /*59f0*/  @!P4 FMUL R37, R37, R37 ;  /* 0x000000252525c220 */ /* 0x002fe20000400000 */
[----:B------:R-:W-:Y:S02]  /*5a00*/  FSETP.GEU.AND P4, PT, R27, -126, PT ;  /* 0xc2fc00001b00780b */ /* 0x000fe40003f8e000 */
[----:B------:R1:W3:Y:S04]  /*5a10*/  MUFU.EX2 R38, R24 ;  /* 0x0000001800267308 */ /* 0x0002e80000000800 */
[----:B------:R-:W-:Y:S01]  /*5a20*/  @!P3 FMUL R26, R26, 0.5 ;  /* 0x3f0000001a1ab820 */ /* 0x000fe20000400000 */
[----:B--2---:R-:W-:Y:S01]  /*5a30*/  @!P6 FMUL R75, R75, R75 ;  /* 0x0000004b4b4be220 */ /* 0x004fe20000400000 */
[----:B------:R-:W-:-:S02]  /*5a40*/  FSETP.GEU.AND P6, PT, R25, -126, PT ;  /* 0xc2fc00001900780b */ /* 0x000fc40003fce000 */
[----:B------:R2:W4:Y:S01]  /*5a50*/  MUFU.EX2 R39, R26 ;  /* 0x0000001a00277308 */ /* 0x0005220000000800 */
[----:B-1----:R-:W-:Y:S02]  /*5a60*/  FFMA R24, R41, R67, -R66 ;  /* 0x0000004329187223 */ /* 0x002fe40000000842 */
[----:B------:R-:W-:-:S05]  /*5a70*/  @!P4 FMUL R27, R27, 0.5 ;  /* 0x3f0000001b1bc820 */ /* 0x000fca0000400000 */
[----:B------:R-:W1:Y:S01]  /*5a80*/  MUFU.EX2 R40, R27 ;  /* 0x0000001b00287308 */ /* 0x000e620000000800 */
[----:B---3--:R-:W-:Y:S01]  /*5a90*/  @!P5 FMUL R38, R38, R38 ;  /* 0x000000262626d220 */ /* 0x008fe20000400000 */
[----:B------:R-:W-:Y:S01]  /*5aa0*/  FSETP.GEU.AND P5, PT, R28, -126, PT ;  /* 0xc2fc00001c00780b */ /* 0x000fe20003fae000 */
[----:B--2---:R-:W-:Y:S01]  /*5ab0*/  FFMA R26, R44, R67, -R66 ;  /* 0x000000432c1a7223 */ /* 0x004fe20000000842 */
[----:B------:R-:W-:-:S04]  /*5ac0*/  @!P6 FMUL R25, R25, 0.5 ;  /* 0x3f0000001919e820 */ /* 0x000fc80000400000 */
[----:B------:R2:W3:Y:S01]  /*5ad0*/  MUFU.EX2 R77, R25 ;  /* 0x00000019004d7308 */ /* 0x0004e20000000800 */
[----:B----4-:R-:W-:-:S06]  /*5ae0*/  @!P3 FMUL R39, R39, R39 ;  /* 0x000000272727b220 */ /* 0x010fcc0000400000 */
[----:B------:R-:W-:Y:S01]  /*5af0*/  @!P5 FMUL R28, R28, 0.5 ;  /* 0x3f0000001c1cd820 */ /* 0x000fe20000400000 */
[----:B--2---:R-:W-:Y:S01]  /*5b00*/  FFMA R25, R42, R67, -R72 ;  /* 0x000000432a197223 */ /* 0x004fe20000000848 */
[----:B-1----:R-:W-:Y:S02]  /*5b10*/  @!P4 FMUL R40, R40, R40 ;  /* 0x000000282828c220 */ /* 0x002fe40000400000 */
[----:B------:R1:W2:Y:S01]  /*5b20*/  MUFU.EX2 R41, R28 ;  /* 0x0000001c00297308 */ /* 0x0002a20000000800 */
[----:B------:R-:W-:Y:S02]  /*5b30*/  FSETP.GEU.AND P4, PT, R32, -126, PT ;  /* 0xc2fc00002000780b */ /* 0x000fe40003f8e000 */
[----:B------:R-:W-:Y:S02]  /*5b40*/  FSETP.GEU.AND P3, PT, R25, -126, PT ;  /* 0xc2fc00001900780b */ /* 0x000fe40003f6e000 */
[----:B------:R-:W-:Y:S01]  /*5b50*/  F2FP.BF16.F32.PACK_AB R27, R40, R39 ;  /* 0x00000027281b723e */ /* 0x000fe200000010ff */
[----:B---3--:R-:W-:Y:S01]  /*5b60*/  @!P6 FMUL R77, R77, R77 ;  /* 0x0000004d4d4de220 */ /* 0x008fe20000400000 */
[----:B------:R-:W-:-:S02]  /*5b70*/  FSETP.GEU.AND P6, PT, R24, -126, PT ;  /* 0xc2fc00001800780b */ /* 0x000fc40003fce000 */
[----:B-1----:R-:W-:Y:S01]  /*5b80*/  F2FP.BF16.F32.PACK_AB R28, R68, R23 ;  /* 0x00000017441c723e */ /* 0x002fe200000010ff */
[----:B------:R-:W-:Y:S01]  /*5b90*/  FADD R68, R15, R68 ;  /* 0x000000440f447221 */ /* 0x000fe20000000000 */
[----:B------:R-:W-:Y:S02]  /*5ba0*/  SEL R23, R7, RZ, P2 ;  /* 0x000000ff07177207 */ /* 0x000fe40001000000 */
[----:B------:R-:W-:Y:S01]  /*5bb0*/  WARPGROUP.ARRIVE ;  /* 0x00000000000079c5 */ /* 0x000fe20000000000 */
[----:B------:R-:W-:Y:S01]  /*5bc0*/  @!P4 FMUL R32, R32, 0.5 ;  /* 0x3f0000002020c820 */ /* 0x000fe20000400000 */
[----:B------:R-:W-:Y:S01]  /*5bd0*/  FADD R69, R68, R69 ;  /* 0x0000004544457221 */ /* 0x000fe20000000000 */
[----:B------:R-:W-:Y:S01]  /*5be0*/  @!P3 FMUL R25, R25, 0.5 ;  /* 0x3f0000001919b820 */ /* 0x000fe20000400000 */
[----:B--2---:R-:W-:Y:S01]  /*5bf0*/  @!P5 FMUL R41, R41, R41 ;  /* 0x000000292929d220 */ /* 0x004fe20000400000 */
[----:B------:R-:W-:Y:S01]  /*5c00*/  FSETP.GEU.AND P5, PT, R26, -126, PT ;  /* 0xc2fc00001a00780b */ /* 0x000fe20003fae000 */
[----:B------:R-:W-:Y:S01]  /*5c10*/  HGMMA.64x16x16.F32.BF16 R56, R28, gdesc[UR4].tnspB, R56, gsb0 ;  /* 0x402000041c387df0 */ /* 0x000fe20008001838 */
[----:B------:R-:W-:Y:S01]  /*5c20*/  @!P6 FMUL R24, R24, 0.5 ;  /* 0x3f0000001818e820 */ /* 0x000fe20000400000 */
[----:B------:R1:W2:Y:S01]  /*5c30*/  MUFU.EX2 R43, R25 ;  /* 0x00000019002b7308 */ /* 0x0002a20000000800 */
[----:B------:R-:W-:Y:S01]  /*5c40*/  FADD R74, R69, R74 ;  /* 0x0000004a454a7221 */ /* 0x000fe20000000000 */
[----:B------:R-:W-:-:S03]  /*5c50*/  IMAD R7, R23, 0x8, R14 ;  /* 0x0000000817077824 */ /* 0x000fc600078e020e */
[----:B------:R-:W-:Y:S02]  /*5c60*/  FADD R74, R74, R73 ;  /* 0x000000494a4a7221 */ /* 0x000fe40000000000 */
[----:B------:R-:W-:Y:S01]  /*5c70*/  PRMT R7, RZ, 0x654, R7 ;  /* 0x00000654ff077816 */ /* 0x000fe20000000007 */
[----:B------:R-:W3:Y:S01]  /*5c80*/  MUFU.EX2 R44, R32 ;  /* 0x00000020002c7308 */ /* 0x000ee20000000800 */
[----:B-1----:R-:W-:Y:S02]  /*5c90*/  IMAD.MOV.U32 R25, RZ, RZ, -0x3ffffff0 ;  /* 0xc0000010ff197424 */ /* 0x002fe400078e00ff */
[----:B------:R-:W-:-:S03]  /*5ca0*/  @!P5 FMUL R26, R26, 0.5 ;  /* 0x3f0000001a1ad820 */ /* 0x000fc60000400000 */
[----:B------:R-:W-:Y:S02]  /*5cb0*/  R2UR UR7, R25 ;  /* 0x00000000190772ca */ /* 0x000fe400000e0000 */
[----:B------:R1:W4:Y:S01]  /*5cc0*/  MUFU.EX2 R42, R24 ;  /* 0x00000018002a7308 */ /* 0x0003220000000800 */
[----:B------:R-:W-:Y:S01]  /*5cd0*/  F2FP.BF16.F32.PACK_AB R25, R37, R36 ;  /* 0x000000242519723e */ /* 0x000fe200000010ff */
[----:B--2---:R-:W-:Y:S01]  /*5ce0*/  @!P3 FMUL R43, R43, R43 ;  /* 0x0000002b2b2bb220 */ /* 0x004fe20000400000 */
[----:B------:R-:W-:-:S04]  /*5cf0*/  FADD R36, R71, R36 ;  /* 0x0000002447247221 */ /* 0x000fc80000000000 */
[----:B------:R-:W-:Y:S01]  /*5d00*/  FADD R36, R36, R37 ;  /* 0x0000002524247221 */ /* 0x000fe20000000000 */
[----:B-1----:R-:W-:Y:S02]  /*5d10*/  VIADD R24, R78, 0x20 ;  /* 0x000000204e187836 */ /* 0x002fe40000000000 */
[----:B---3--:R-:W-:Y:S01]  /*5d20*/  @!P4 FMUL R44, R44, R44 ;  /* 0x0000002c2c2cc220 */ /* 0x008fe20000400000 */
[----:B------:R-:W-:Y:S02]  /*5d30*/  FADD R15, R36, R39 ;  /* 0x00000027240f7221 */ /* 0x000fe40000000000 */
[----:B------:R-:W-:Y:S02]  /*5d40*/  R2UR UR6, R24 ;  /* 0x00000000180672ca */ /* 0x000fe400000e0000 */
[----:B------:R-:W-:Y:S01]  /*5d50*/  FADD R40, R15, R40 ;  /* 0x000000280f287221 */ /* 0x000fe20000000000 */
[----:B------:R-:W-:Y:S01]  /*5d60*/  F2FP.BF16.F32.PACK_AB R24, R75, R73 ;  /* 0x000000494b18723e */ /* 0x000fe200000010ff */
[----:B----4-:R-:W-:Y:S01]  /*5d70*/  @!P6 FMUL R42, R42, R42 ;  /* 0x0000002a2a2ae220 */ /* 0x010fe20000400000 */
[----:B------:R-:W-:Y:S01]  /*5d80*/  FSETP.GEU.AND P6, PT, R45, -126, PT ;  /* 0xc2fc00002d00780b */ /* 0x000fe20003fce000 */
[----:B------:R-:W-:Y:S01]  /*5d90*/  FADD R75, R74, R75 ;  /* 0x0000004b4a4b7221 */ /* 0x000fe20000000000 */
[----:B------:R-:W-:Y:S01]  /*5da0*/  F2FP.BF16.F32.PACK_AB R33, R44, R43 ;  /* 0x0000002b2c21723e */ /* 0x000fe200000010ff */
[----:B------:R-:W-:Y:S01]  /*5db0*/  FADD R43, R40, R43 ;  /* 0x0000002b282b7221 */ /* 0x000fe20000000000 */
[----:B------:R-:W-:Y:S01]  /*5dc0*/  F2FP.BF16.F32.PACK_AB R32, R42, R41 ;  /* 0x000000292a20723e */ /* 0x000fe200000010ff */
[----:B------:R-:W-:-:S02]  /*5dd0*/  WARPGROUP.DEPBAR.LE gsb0, 0x0 ;  /* 0x00008000000079c5 */ /* 0x000fc40000010000 */
[-CC-:B------:R-:W-:Y:S01]  /*5de0*/  FFMA R30, R46, R67.reuse, -R72.reuse ;  /* 0x000000432e1e7223 */ /* 0x180fe20000000848 */
[-CC-:B------:R-:W-:Y:S01]  /*5df0*/  FFMA R31, R47, R67.reuse, -R72.reuse ;  /* 0x000000432f1f7223 */ /* 0x180fe20000000848 */
[----:B------:R1:W2:Y:S01]  /*5e00*/  MUFU.EX2 R28, R26 ;  /* 0x0000001a001c7308 */ /* 0x0002a20000000800 */
[----:B------:R-:W-:Y:S01]  /*5e10*/  FFMA R46, R51, R67, -R72 ;  /* 0x00000043332e7223 */ /* 0x000fe20000000848 */
[----:B------:R-:W-:Y:S01]  /*5e20*/  FADD R43, R43, R44 ;  /* 0x0000002c2b2b7221 */ /* 0x000fe20000000000 */
[----:B------:R-:W-:Y:S01]  /*5e30*/  FSETP.GEU.AND P3, PT, R30, -126, PT ;  /* 0xc2fc00001e00780b */ /* 0x000fe20003f6e000 */
[----:B------:R-:W-:Y:S01]  /*5e40*/  @!P6 FMUL R45, R45, 0.5 ;  /* 0x3f0000002d2de820 */ /* 0x000fe20000400000 */
[----:B------:R-:W-:-:S03]  /*5e50*/  FSETP.GEU.AND P4, PT, R31, -126, PT ;  /* 0xc2fc00001f00780b */ /* 0x000fc60003f8e000 */
[----:B------:R3:W4:Y:S01]  /*5e60*/  MUFU.EX2 R29, R45 ;  /* 0x0000002d001d7308 */ /* 0x0007220000000800 */
[----:B-1----:R-:W-:-:S04]  /*5e70*/  F2FP.BF16.F32.PACK_AB R26, R77, R38 ;  /* 0x000000264d1a723e */ /* 0x002fc800000010ff */
[----:B------:R-:W-:-:S03]  /*5e80*/  WARPGROUP.ARRIVE ;  /* 0x00000000000079c5 */ /* 0x000fc60000000000 */
[----:B------:R-:W-:Y:S01]  /*5e90*/  @!P3 FMUL R30, R30, 0.5 ;  /* 0x3f0000001e1eb820 */ /* 0x000fe20000400000 */
[----:B---3--:R-:W-:Y:S01]  /*5ea0*/  FFMA R45, R50, R67, -R72 ;  /* 0x00000043322d7223 */ /* 0x008fe20000000848 */
[----:B------:R-:W-:Y:S01]  /*5eb0*/  @!P4 FMUL R31, R31, 0.5 ;  /* 0x3f0000001f1fc820 */ /* 0x000fe20000400000 */
[----:B------:R-:W-:Y:S01]  /*5ec0*/  HGMMA.64x16x16.F32.BF16 R56, R24, gdesc[UR4].tnspB, R56, gsb0 ;  /* 0x4020000418387df0 */ /* 0x000fe20008001838 */
[----:B--2---:R-:W-:Y:S01]  /*5ed0*/  @!P5 FMUL R28, R28, R28 ;  /* 0x0000001c1c1cd220 */ /* 0x004fe20000400000 */
[----:B------:R-:W-:Y:S01]  /*5ee0*/  FSETP.GEU.AND P5, PT, R48, -126, PT ;  /* 0xc2fc00003000780b */ /* 0x000fe20003fae000 */
[----:B------:R-:W1:Y:S01]  /*5ef0*/  MUFU.EX2 R30, R30 ;  /* 0x0000001e001e7308 */ /* 0x000e620000000800 */
[----:B----4-:R-:W-:Y:S01]  /*5f00*/  @!P6 FMUL R29, R29, R29 ;  /* 0x0000001d1d1de220 */ /* 0x010fe20000400000 */
[----:B------:R-:W-:-:S06]  /*5f10*/  FSETP.GEU.AND P6, PT, R49, -126, PT ;  /* 0xc2fc00003100780b */ /* 0x000fcc0003fce000 */
[----:B------:R-:W2:Y:S01]  /*5f20*/  MUFU.EX2 R31, R31 ;  /* 0x0000001f001f7308 */ /* 0x000ea20000000800 */
[----:B------:R-:W-:-:S03]  /*5f30*/  F2FP.BF16.F32.PACK_AB R34, R29, R28 ;  /* 0x0000001c1d22723e */ /* 0x000fc600000010ff */
[----:B------:R-:W-:Y:S01]  /*5f40*/  @!P5 FMUL R48, R48, 0.5 ;  /* 0x3f0000003030d820 */ /* 0x000fe20000400000 */
[----:B-1----:R-:W-:Y:S01]  /*5f50*/  @!P3 FMUL R30, R30, R30 ;  /* 0x0000001e1e1eb220 */ /* 0x002fe20000400000 */
[----:B------:R-:W-:Y:S01]  /*5f60*/  FSETP.GEU.AND P3, PT, R45, -126, PT ;  /* 0xc2fc00002d00780b */ /* 0x000fe20003f6e000 */
[----:B------:R-:W-:Y:S01]  /*5f70*/  @!P6 FMUL R49, R49, 0.5 ;  /* 0x3f0000003131e820 */ /* 0x000fe20000400000 */
[----:B--2---:R-:W-:Y:S01]  /*5f80*/  @!P4 FMUL R31, R31, R31 ;  /* 0x0000001f1f1fc220 */ /* 0x004fe20000400000 */
[----:B------:R-:W-:-:S04]  /*5f90*/  FSETP.GEU.AND P4, PT, R46, -126, PT ;  /* 0xc2fc00002e00780b */ /* 0x000fc80003f8e000 */
[----:B------:R-:W-:-:S06]  /*5fa0*/  F2FP.BF16.F32.PACK_AB R35, R31, R30 ;  /* 0x0000001e1f23723e */ /* 0x000fcc00000010ff */
[----:B------:R-:W-:Y:S01]  /*5fb0*/  @!P3 FMUL R45, R45, 0.5 ;  /* 0x3f0000002d2db820 */ /* 0x000fe20000400000 */
[----:B------:R-:W-:-:S04]  /*5fc0*/  FADD R30, R43, R30 ;  /* 0x0000001e2b1e7221 */ /* 0x000fc80000000000 */
[----:B------:R-:W-:Y:S01]  /*5fd0*/  FADD R30, R30, R31 ;  /* 0x0000001f1e1e7221 */ /* 0x000fe20000000000 */
[----:B------:R-:W1:Y:S01]  /*5fe0*/  MUFU.EX2 R45, R45 ;  /* 0x0000002d002d7308 */ /* 0x000e620000000800 */
[----:B------:R-:W-:Y:S02]  /*5ff0*/  WARPGROUP.DEPBAR.LE gsb0, 0x0 ;  /* 0x00008000000079c5 */ /* 0x000fe40000010000 */
[----:B------:R-:W-:Y:S01]  /*6000*/  @!P4 FMUL R46, R46, 0.5 ;  /* 0x3f0000002e2ec820 */ /* 0x000fe20000400000 */
[C---:B------:R-:W-:Y:S01]  /*6010*/  VIADD R24, R78.reuse, 0x40 ;  /* 0x000000404e187836 */ /* 0x040fe20000000000 */
[----:B------:R-:W-:Y:S01]  /*6020*/  WARPGROUP.ARRIVE ;  /* 0x00000000000079c5 */ /* 0x000fe20000000000 */
[----:B------:R-:W-:Y:S02]  /*6030*/  IMAD.MOV.U32 R25, RZ, RZ, -0x3ffffff0 ;  /* 0xc0000010ff197424 */ /* 0x000fe400078e00ff */
[----:B------:R-:W2:Y:S01]  /*6040*/  MUFU.EX2 R27, R48 ;  /* 0x00000030001b7308 */ /* 0x000ea20000000800 */
[----:B------:R-:W-:Y:S01]  /*6050*/  VIADD R78, R78, 0x60 ;  /* 0x000000604e4e7836 */ /* 0x000fe20000000000 */
[----:B------:R-:W-:-:S02]  /*6060*/  R2UR UR6, R24 ;  /* 0x00000000180672ca */ /* 0x000fc400000e0000 */
[----:B------:R-:W-:-:S04]  /*6070*/  R2UR UR7, R25 ;  /* 0x00000000190772ca */ /* 0x000fc800000e0000 */
[----:B------:R-:W3:Y:S01]  /*6080*/  MUFU.EX2 R26, R49 ;  /* 0x00000031001a7308 */ /* 0x000ee20000000800 */
[----:B-1----:R-:W-:Y:S01]  /*6090*/  @!P3 FMUL R45, R45, R45 ;  /* 0x0000002d2d2db220 */ /* 0x002fe20000400000 */
[----:B------:R-:W-:-:S06]  /*60a0*/  FSETP.GEU.AND P3, PT, R54, -126, PT ;  /* 0xc2fc00003600780b */ /* 0x000fcc0003f6e000 */
[----:B------:R-:W1:Y:S01]  /*60b0*/  MUFU.EX2 R46, R46 ;  /* 0x0000002e002e7308 */ /* 0x000e620000000800 */
[----:B------:R-:W-:Y:S01]  /*60c0*/  HGMMA.64x16x16.F32.BF16 R56, R32, gdesc[UR4].tnspB, R56, gsb0 ;  /* 0x4020000420387df0 */ /* 0x000fe20008001838 */
[----:B--2---:R-:W-:Y:S01]  /*60d0*/  @!P5 FMUL R27, R27, R27 ;  /* 0x0000001b1b1bd220 */ /* 0x004fe20000400000 */
[----:B------:R-:W-:Y:S02]  /*60e0*/  FSETP.GEU.AND P5, PT, R52, -126, PT ;  /* 0xc2fc00003400780b */ /* 0x000fe40003fae000 */
[----:B------:R-:W-:Y:S02]  /*60f0*/  R2UR UR6, R78 ;  /* 0x000000004e0672ca */ /* 0x000fe400000e0000 */
[----:B------:R-:W-:Y:S01]  /*6100*/  @!P3 FMUL R54, R54, 0.5 ;  /* 0x3f0000003636b820 */ /* 0x000fe20000400000 */
[----:B------:R-:W-:Y:S01]  /*6110*/  R2UR UR7, R79 ;  /* 0x000000004f0772ca */ /* 0x000fe200000e0000 */
[----:B---3--:R-:W-:Y:S01]  /*6120*/  @!P6 FMUL R26, R26, R26 ;  /* 0x0000001a1a1ae220 */ /* 0x008fe20000400000 */
[----:B------:R-:W-:Y:S01]  /*6130*/  FSETP.GEU.AND P6, PT, R53, -126, PT ;  /* 0xc2fc00003500780b */ /* 0x000fe20003fce000 */
[----:B------:R-:W2:Y:S03]  /*6140*/  MUFU.EX2 R13, R54 ;  /* 0x00000036000d7308 */ /* 0x000ea60000000800 */
[----:B------:R-:W-:-:S02]  /*6150*/  F2FP.BF16.F32.PACK_AB R36, R26, R27 ;  /* 0x0000001b1a24723e */ /* 0x000fc400000010ff */
[----:B------:R-:W-:Y:S01]  /*6160*/  @!P5 FMUL R52, R52, 0.5 ;  /* 0x3f0000003434d820 */ /* 0x000fe20000400000 */
[----:B-1----:R-:W-:Y:S01]  /*6170*/  @!P4 FMUL R46, R46, R46 ;  /* 0x0000002e2e2ec220 */ /* 0x002fe20000400000 */
[----:B------:R-:W-:Y:S02]  /*6180*/  FSETP.GEU.AND P4, PT, R55, -126, PT ;  /* 0xc2fc00003700780b */ /* 0x000fe40003f8e000 */
[----:B------:R-:W1:Y:S02]  /*6190*/  MUFU.EX2 R24, R52 ;  /* 0x0000003400187308 */ /* 0x000e640000000800 */
[----:B------:R-:W-:Y:S01]  /*61a0*/  F2FP.BF16.F32.PACK_AB R37, R46, R45 ;  /* 0x0000002d2e25723e */ /* 0x000fe200000010ff */
[----:B------:R-:W-:Y:S01]  /*61b0*/  @!P6 FMUL R53, R53, 0.5 ;  /* 0x3f0000003535e820 */ /* 0x000fe20000400000 */
[----:B------:R-:W-:-:S04]  /*61c0*/  FADD R45, R30, R45 ;  /* 0x0000002d1e2d7221 */ /* 0x000fc80000000000 */
[----:B------:R-:W3:Y:S01]  /*61d0*/  MUFU.EX2 R25, R53 ;  /* 0x0000003500197308 */ /* 0x000ee20000000800 */
[----:B--2---:R-:W-:Y:S01]  /*61e0*/  @!P3 FMUL R13, R13, R13 ;  /* 0x0000000d0d0db220 */ /* 0x004fe20000400000 */
[----:B------:R-:W-:Y:S01]  /*61f0*/  FADD R46, R45, R46 ;  /* 0x0000002e2d2e7221 */ /* 0x000fe20000000000 */
[----:B------:R-:W-:-:S05]  /*6200*/  @!P4 FMUL R55, R55, 0.5 ;  /* 0x3f0000003737c820 */ /* 0x000fca0000400000 */
[----:B------:R-:W2:Y:S01]  /*6210*/  MUFU.EX2 R22, R55 ;  /* 0x0000003700167308 */ /* 0x000ea20000000800 */
[----:B-1----:R-:W-:Y:S01]  /*6220*/  @!P5 FMUL R24, R24, R24 ;  /* 0x000000181818d220 */ /* 0x002fe20000400000 */
[----:B------:R-:W-:Y:S02]  /*6230*/  WARPGROUP.DEPBAR.LE gsb0, 0x0 ;  /* 0x00008000000079c5 */ /* 0x000fe40000010000 */
[----:B---3--:R-:W-:Y:S01]  /*6240*/  @!P6 FMUL R25, R25, R25 ;  /* 0x000000191919e220 */ /* 0x008fe20000400000 */
[----:B------:R-:W-:-:S04]  /*6250*/  FADD R32, R75, R38 ;  /* 0x000000264b207221 */ /* 0x000fc80000000000 */
[----:B------:R-:W-:Y:S01]  /*6260*/  F2FP.BF16.F32.PACK_AB R38, R25, R24 ;  /* 0x000000181926723e */ /* 0x000fe200000010ff */
[----:B------:R-:W-:Y:S01]  /*6270*/  FADD R32, R32, R77 ;  /* 0x0000004d20207221 */ /* 0x000fe20000000000 */
[----:B--2---:R-:W-:-:S03]  /*6280*/  @!P4 FMUL R22, R22, R22 ;  /* 0x000000161616c220 */ /* 0x004fc60000400000 */
[----:B------:R-:W-:Y:S02]  /*6290*/  FADD R41, R32, R41 ;  /* 0x0000002920297221 */ /* 0x000fe40000000000 */
[----:B------:R-:W-:Y:S02]  /*62a0*/  F2FP.BF16.F32.PACK_AB R39, R22, R13 ;  /* 0x0000000d1627723e */ /* 0x000fe400000010ff */
[----:B------:R-:W-:Y:S01]  /*62b0*/  FADD R41, R41, R42 ;  /* 0x0000002a29297221 */ /* 0x000fe20000000000 */
[----:B------:R-:W-:Y:S01]  /*62c0*/  FADD R13, R46, R13 ;  /* 0x0000000d2e0d7221 */ /* 0x000fe20000000000 */
[----:B------:R-:W-:Y:S02]  /*62d0*/  WARPGROUP.ARRIVE ;  /* 0x00000000000079c5 */ /* 0x000fe40000000000 */
[----:B------:R-:W-:Y:S01]  /*62e0*/  FADD R28, R41, R28 ;  /* 0x0000001c291c7221 */ /* 0x000fe20000000000 */
[----:B------:R-:W-:-:S03]  /*62f0*/  FADD R13, R13, R22 ;  /* 0x000000160d0d7221 */ /* 0x000fc60000000000 */
[----:B------:R-:W-:Y:S01]  /*6300*/  FADD R28, R28, R29 ;  /* 0x0000001d1c1c7221 */ /* 0x000fe20000000000 */
[----:B------:R-:W-:Y:S03]  /*6310*/  HGMMA.64x16x16.F32.BF16 R56, R36, gdesc[UR4].tnspB, R56, gsb0 ;  /* 0x4020000424387df0 */ /* 0x000fe60008001838 */
[----:B------:R-:W-:-:S04]  /*6320*/  FADD R27, R28, R27 ;  /* 0x0000001b1c1b7221 */ /* 0x000fc80000000000 */
[----:B------:R-:W-:-:S04]  /*6330*/  FADD R27, R27, R26 ;  /* 0x0000001a1b1b7221 */ /* 0x000fc80000000000 */
[----:B------:R-:W-:-:S04]  /*6340*/  FADD R24, R27, R24 ;  /* 0x000000181b187221 */ /* 0x000fc80000000000 */
[----:B------:R-:W-:Y:S01]  /*6350*/  FADD R15, R24, R25 ;  /* 0x00000019180f7221 */ /* 0x000fe20000000000 */
[----:B------:R-:W-:Y:S02]  /*6360*/  WARPGROUP.DEPBAR.LE gsb0, 0x0 ;  /* 0x00008000000079c5 */ /* 0x000fe40000010000 */
[----:B------:R1:W-:Y:S01]  /*6370*/  SYNCS.ARRIVE.TRANS64.RED.A1T0 RZ, [R7+URZ], RZ ;  /* 0x000000ff07ff79a7 */ /* 0x0003e2000810043f */
[----:B------:R-:W-:Y:S05]  /*6380*/  @P1 BRA `(.L_x_46) ;  /* 0x0000000000a41947 */ /* 0x000fea0003800000 */
[----:B------:R-:W-:Y:S01]  /*6390*/  ISETP.LT.OR P1, PT, R8, 0x1, !P0 ;  /* 0x000000010800780c */ /* 0x000fe20004721670 */
[----:B------:R-:W-:-:S12]  /*63a0*/  BSSY B0, `(.L_x_47) ;  /* 0x0000026000007945 */ /* 0x000fd80003800000 */
[----:B------:R-:W-:Y:S05]  /*63b0*/  @P1 BRA `(.L_x_48) ;  /* 0x0000000000901947 */ /* 0x000fea0003800000 */
[----:B------:R-:W-:Y:S01]  /*63c0*/  ISETP.NE.AND P2, PT, R0, RZ, PT ;  /* 0x000000ff0000720c */ /* 0x000fe20003f45270 */
[----:B-1----:R-:W-:Y:S01]  /*63d0*/  IMAD R7, R5, 0x8, R2 ;  /* 0x0000000805077824 */ /* 0x002fe200078e0202 */
[----:B------:R-:W-:-:S11]  /*63e0*/  SHF.L.U32 R22, R6, 0x1f, RZ ;  /* 0x0000001f06167819 */ /* 0x000fd600000006ff */
.L_x_49:
        /* <DEDUP_REMOVED lines=10> */
.L_x_50:
[----:B-12---:R-:W-:Y:S01]  /*6490*/  IMAD R22, R5, 0x800, R2 ;  /* 0x0000080005167824 */ /* 0x006fe200078e0202 */
        /* <DEDUP_REMOVED lines=8> */
[----:B------:R-:W-:Y:S01]  /*6520*/  IADD3 R5, R5, 0x1, RZ ;  /* 0x0000000105057810 */ /* 0x000fe20007ffe0ff */
[----:B------:R-:W-:Y:S01]  /*6530*/  UMOV UR10, URZ ;  /* 0x0000003f000a7c82 */ /* 0x000fe20008000000 */
[----:B------:R-:W-:Y:S01]  /*6540*/  UMOV UR12, UR36 ;  /* 0x00000024000c7c82 */ /* 0x000fe20008000000 */
[----:B------:R-:W-:Y:S01]  /*6550*/  UMOV UR13, UR37 ;  /* 0x00000025000d7c82 */ /* 0x000fe20008000000 */
[----:B------:R-:W-:Y:S01]  /*6560*/  ISETP.NE.AND P1, PT, R5, 0x4, PT ;  /* 0x000000040500780c */ /* 0x000fe20003f25270 */
[----:B------:R-:W-:Y:S01]  /*6570*/  USHF.L.U32 UR11, UR11, 0x6, URZ ;  /* 0x000000060b0b7899 */ /* 0x000fe2000800063f */
[----:B------:R-:W-:Y:S01]  /*6580*/  VIADD R9, R9, 0x1 ;  /* 0x0000000109097836 */ /* 0x000fe20000000000 */
[----:B------:R-:W-:Y:S01]  /*6590*/  UIADD3 UR9, UR9, 0x2800, URZ ;  /* 0x0000280009097890 */ /* 0x000fe2000fffe03f */
[----:B------:R-:W-:Y:S01]  /*65a0*/  SEL R7, RZ, 0x1, P1 ;  /* 0x00000001ff077807 */ /* 0x000fe20000800000 */
[----:B------:R-:W-:Y:S01]  /*65b0*/  UIADD3 UR8, UR8, 0x800, URZ ;  /* 0x0000080008087890 */ /* 0x000fe2000fffe03f */
[----:B------:R-:W-:-:S02]  /*65c0*/  SEL R5, R5, RZ, P1 ;  /* 0x000000ff05057207 */ /* 0x000fc40000800000 */
[----:B------:R-:W-:-:S06]  /*65d0*/  LOP3.LUT R6, R6, R7, RZ, 0x3c, !PT ;  /* 0x0000000706067212 */ /* 0x000fcc00078e3cff */
[----:B------:R2:W-:Y:S02]  /*65e0*/  UTMALDG.4D [UR8], [UR6], desc[UR20] ;  /* 0x00001408060075b4 */ /* 0x0005e40008019000 */
[----:B--2---:R-:W-:Y:S01]  /*65f0*/  NOP ;  /* 0x0000000000007918 */ /* 0x004fe20000000000 */
.L_x_48:
[----:B------:R-:W-:Y:S05]  /*6600*/  BSYNC B0 ;  /* 0x0000000000007941 */ /* 0x000fea0003800000 */
.L_x_47:
[----:B------:R-:W-:-:S07]  /*6610*/  VIADD R8, R8, 0xffffffff ;  /* 0xffffffff08087836 */ /* 0x000fce0000000000 */
.L_x_46:
[----:B------:R-:W-:Y:S02]  /*6620*/  VIADD R19, R19, 0xffffffff ;  /* 0xffffffff13137836 */ /* 0x000fe40000000000 */
[----:B------:R-:W-:Y:S02]  /*6630*/  VIADD R17, R17, 0x1 ;  /* 0x0000000111117836 */ /* 0x000fe40000000000 */
[----:B-1----:R-:W-:Y:S01]  /*6640*/  VIADD R7, R23, 0x1 ;  /* 0x0000000117077836 */ /* 0x002fe20000000000 */
[----:B------:R-:W-:Y:S01]  /*6650*/  ISETP.GT.AND P3, PT, R19, 0x1, PT ;  /* 0x000000011300780c */ /* 0x000fe20003f64270 */
[----:B------:R-:W-:Y:S01]  /*6660*/  VIADD R12, R12, 0x40 ;  /* 0x000000400c0c7836 */ /* 0x000fe20000000000 */
[----:B------:R-:W-:Y:S01]  /*6670*/  ISETP.NE.AND P1, PT, R17, 0x4, PT ;  /* 0x000000041100780c */ /* 0x000fe20003f25270 */
[----:B------:R-:W-:Y:S01]  /*6680*/  IMAD.MOV.U32 R22, RZ, RZ, R20 ;  /* 0x000000ffff167224 */ /* 0x000fe200078e0014 */
[----:B------:R-:W-:Y:S02]  /*6690*/  ISETP.NE.AND P2, PT, R7, 0x4, PT ;  /* 0x000000040700780c */ /* 0x000fe40003f45270 */
[----:B------:R-:W-:-:S02]  /*66a0*/  SEL R23, RZ, 0x1, P1 ;  /* 0x00000001ff177807 */ /* 0x000fc40000800000 */
[----:B------:R-:W-:Y:S02]  /*66b0*/  SEL R17, R17, RZ, P1 ;  /* 0x000000ff11117207 */ /* 0x000fe40000800000 */
[----:B------:R-:W-:Y:S01]  /*66c0*/  LOP3.LUT R4, R4, R23, RZ, 0x3c, !PT ;  /* 0x0000001704047212 */ /* 0x000fe200078e3cff */
[----:B------:R-:W-:Y:S01]  /*66d0*/  IMAD.MOV.U32 R23, RZ, RZ, R18 ;  /* 0x000000ffff177224 */ /* 0x000fe200078e0012 */
[----:B------:R-:W-:Y:S01]  /*66e0*/  SEL R7, R7, RZ, P2 ;  /* 0x000000ff07077207 */ /* 0x000fe20001000000 */
[----:B------:R-:W-:Y:S06]  /*66f0*/  @P3 BRA `(.L_x_51) ;  /* 0xffffffdc00e43947 */ /* 0x000fec000383ffff */
.L_x_37:
[----:B------:R-:W-:Y:S05]  /*6700*/  WARPSYNC.ALL ;  /* 0x0000000000007948 */ /* 0x000fea0003800000 */
[----:B------:R-:W2:Y:S01]  /*6710*/  SHFL.BFLY PT, R0, R15, 0x1, 0x1f ;  /* 0x0c201f000f007f89 */ /* 0x000ea200000e0000 */
[----:B------:R-:W-:Y:S01]  /*6720*/  BSSY B0, `(.L_x_52) ;  /* 0x0000023000007945 */ /* 0x000fe20003800000 */
[----:B------:R-:W-:Y:S02]  /*6730*/  IMAD.MOV.U32 R9, RZ, RZ, 0x3f800000 ;  /* 0x3f800000ff097424 */ /* 0x000fe400078e00ff */
[----:B------:R-:W3:Y:S01]  /*6740*/  SHFL.BFLY PT, R4, R13, 0x1, 0x1f ;  /* 0x0c201f000d047f89 */ /* 0x000ee200000e0000 */
[----:B------:R-:W-:-:S02]  /*6750*/  IMAD.MOV.U32 R6, RZ, RZ, 0x3f800000 ;  /* 0x3f800000ff067424 */ /* 0x000fc400078e00ff */
[----:B------:R-:W-:Y:S02]  /*6760*/  IMAD.MOV.U32 R5, RZ, RZ, 0x7f800000 ;  /* 0x7f800000ff057424 */ /* 0x000fe400078e00ff */
[----:B--2---:R-:W-:Y:S01]  /*6770*/  FADD R0, R0, R15 ;  /* 0x0000000f00007221 */ /* 0x004fe20000000000 */
[----:B---3--:R-:W-:-:S04]  /*6780*/  FADD R14, R4, R13 ;  /* 0x0000000d040e7221 */ /* 0x008fc80000000000 */
[----:B------:R-:W2:Y:S01]  /*6790*/  SHFL.BFLY PT, R3, R0, 0x2, 0x1f ;  /* 0x0c401f0000037f89 */ /* 0x000ea200000e0000 */
[----:B------:R-:W-:-:S03]  /*67a0*/  IMAD.MOV.U32 R4, RZ, RZ, 0x7f800000 ;  /* 0x7f800000ff047424 */ /* 0x000fc600078e00ff */
[----:B------:R-:W3:Y:S01]  /*67b0*/  SHFL.BFLY PT, R17, R14, 0x2, 0x1f ;  /* 0x0c401f000e117f89 */ /* 0x000ee200000e0000 */
[C---:B--2---:R-:W-:Y:S01]  /*67c0*/  FSETP.NE.AND P0, PT, R0.reuse, -R3, PT ;  /* 0x800000030000720b */ /* 0x044fe20003f05000 */
[----:B------:R-:W-:Y:S01]  /*67d0*/  FADD R3, R0, R3 ;  /* 0x0000000300037221 */ /* 0x000fe20000000000 */
[----:B---3--:R-:W-:-:S11]  /*67e0*/  FADD R8, R14, R17 ;  /* 0x000000110e087221 */ /* 0x008fd60000000000 */
[----:B------:R-:W-:Y:S05]  /*67f0*/  @!P0 BRA `(.L_x_53) ;  /* 0x0000000000548947 */ /* 0x000fea0003800000 */
[----:B------:R-:W-:Y:S01]  /*6800*/  VIADD R0, R3, 0x1800000 ;  /* 0x0180000003007836 */ /* 0x000fe20000000000 */
[----:B------:R-:W-:Y:S04]  /*6810*/  BSSY B1, `(.L_x_54) ;  /* 0x000000c000017945 */ /* 0x000fe80003800000 */
[----:B------:R-:W-:-:S04]  /*6820*/  LOP3.LUT R0, R0, 0x7f800000, RZ, 0xc0, !PT ;  /* 0x7f80000000007812 */ /* 0x000fc800078ec0ff */
[----:B------:R-:W-:-:S13]  /*6830*/  ISETP.GT.U32.AND P0, PT, R0, 0x1ffffff, PT ;  /* 0x01ffffff0000780c */ /* 0x000fda0003f04070 */
[----:B------:R-:W-:Y:S05]  /*6840*/  @P0 BRA `(.L_x_55) ;  /* 0x0000000000100947 */ /* 0x000fea0003800000 */
[----:B------:R-:W-:-:S07]  /*6850*/  MOV R12, 0x6870 ;  /* 0x00006870000c7802 */ /* 0x000fce0000000f00 */
[----:B-1----:R-:W-:Y:S05]  /*6860*/  CALL.REL.NOINC `($__internal_0_$__cuda_sm20_rcp_rn_f32_slowpath) ;  /* 0x0000000800f07944 */ /* 0x002fea0003c00000 */
[----:B------:R-:W-:Y:S01]  /*6870*/  IMAD.MOV.U32 R6, RZ, RZ, R0 ;  /* 0x000000ffff067224 */ /* 0x000fe200078e0000 */
[----:B------:R-:W-:Y:S06]  /*6880*/  BRA `(.L_x_56) ;  /* 0x0000000000107947 */ /* 0x000fec0003800000 */
.L_x_55:
[----:B------:R-:W2:Y:S02]  /*6890*/  MUFU.RCP R6, R3 ;  /* 0x0000000300067308 */ /* 0x000ea40000001000 */
[----:B--2---:R-:W-:-:S04]  /*68a0*/  FFMA R0, R3, R6, -1 ;  /* 0xbf80000003007423 */ /* 0x004fc80000000006 */
[----:B------:R-:W-:-:S04]  /*68b0*/  FADD.FTZ R5, -R0, -RZ ;  /* 0x800000ff00057221 */ /* 0x000fc80000010100 */
[----:B------:R-:W-:-:S07]  /*68c0*/  FFMA R6, R6, R5, R6 ;  /* 0x0000000506067223 */ /* 0x000fce0000000006 */
.L_x_56:
[----:B------:R-:W-:Y:S05]  /*68d0*/  BSYNC B1 ;  /* 0x0000000000017941 */ /* 0x000fea0003800000 */
.L_x_54:
[----:B------:R-:W-:Y:S01]  /*68e0*/  FSETP.GEU.AND P0, PT, |R3|, 1.175494350822287508e-38, PT ;  /* 0x008000000300780b */ /* 0x000fe20003f0e200 */
[----:B------:R-:W-:-:S12]  /*68f0*/  ULDC UR6, c[0x0][0x600] ;  /* 0x0001800000067ab9 */ /* 0x000fd80000000800 */
[----:B------:R-:W-:-:S04]  /*6900*/  @!P0 FMUL R3, R3, 16777216 ;  /* 0x4b80000003038820 */ /* 0x000fc80000400000 */
[----:B------:R-:W2:Y:S02]  /*6910*/  MUFU.LG2 R0, R3 ;  /* 0x0000000300007308 */ /* 0x000ea40000000c00 */
[----:B--2---:R-:W-:-:S04]  /*6920*/  @!P0 FADD R0, R0, -24 ;  /* 0xc1c0000000008421 */ /* 0x004fc80000000000 */
[----:B------:R-:W-:-:S04]  /*6930*/  FMUL R5, R0, 0.69314718246459960938 ;  /* 0x3f31721800057820 */ /* 0x000fc80000400000 */
[----:B------:R-:W-:-:S07]  /*6940*/  FFMA R5, R18, UR6, R5 ;  /* 0x0000000612057c23 */ /* 0x000fce0008000005 */
.L_x_53:
[----:B------:R-:W-:Y:S05]  /*6950*/  BSYNC B0 ;  /* 0x0000000000007941 */ /* 0x000fea0003800000 */
.L_x_52:
[----:B------:R-:W-:Y:S01]  /*6960*/  FSETP.NE.AND P0, PT, R14, -R17, PT ;  /* 0x800000110e00720b */ /* 0x000fe20003f05000 */
[----:B------:R-:W-:Y:S01]  /*6970*/  ULDC UR4, c[0x0][0x608] ;  /* 0x0001820000047ab9 */ /* 0x000fe20000000800 */
[----:B------:R-:W-:Y:S01]  /*6980*/  BSSY B0, `(.L_x_57) ;  /* 0x000001d000007945 */ /* 0x000fe20003800000 */
[----:B------:R-:W-:-:S04]  /*6990*/  FMUL R6, R6, UR4 ;  /* 0x0000000406067c20 */ /* 0x000fc80008400000 */
[-C--:B------:R-:W-:Y:S01]  /*69a0*/  FMUL R56, R56, R6.reuse ;  /* 0x0000000638387220 */ /* 0x080fe20000400000 */
[-C--:B------:R-:W-:Y:S01]  /*69b0*/  FMUL R57, R57, R6.reuse ;  /* 0x0000000639397220 */ /* 0x080fe20000400000 */
[-C--:B------:R-:W-:Y:S01]  /*69c0*/  FMUL R60, R60, R6.reuse ;  /* 0x000000063c3c7220 */ /* 0x080fe20000400000 */
[----:B------:R-:W-:-:S03]  /*69d0*/  FMUL R61, R61, R6 ;  /* 0x000000063d3d7220 */ /* 0x000fc60000400000 */
[----:B------:R-:W-:Y:S05]  /*69e0*/  @!P0 BRA `(.L_x_58) ;  /* 0x0000000000588947 */ /* 0x000fea0003800000 */
[----:B------:R-:W-:Y:S01]  /*69f0*/  VIADD R0, R8, 0x1800000 ;  /* 0x0180000008007836 */ /* 0x000fe20000000000 */
[----:B------:R-:W-:Y:S04]  /*6a00*/  BSSY B1, `(.L_x_59) ;  /* 0x000000d000017945 */ /* 0x000fe80003800000 */
[----:B------:R-:W-:-:S04]  /*6a10*/  LOP3.LUT R0, R0, 0x7f800000, RZ, 0xc0, !PT ;  /* 0x7f80000000007812 */ /* 0x000fc800078ec0ff */
[----:B------:R-:W-:-:S13]  /*6a20*/  ISETP.GT.U32.AND P0, PT, R0, 0x1ffffff, PT ;  /* 0x01ffffff0000780c */ /* 0x000fda0003f04070 */
[----:B------:R-:W-:Y:S05]  /*6a30*/  @P0 BRA `(.L_x_60) ;  /* 0x0000000000140947 */ /* 0x000fea0003800000 */
[----:B------:R-:W-:Y:S01]  /*6a40*/  IMAD.MOV.U32 R3, RZ, RZ, R8 ;  /* 0x000000ffff037224 */ /* 0x000fe200078e0008 */
[----:B------:R-:W-:-:S07]  /*6a50*/  MOV R12, 0x6a70 ;  /* 0x00006a70000c7802 */ /* 0x000fce0000000f00 */
[----:B-1----:R-:W-:Y:S05]  /*6a60*/  CALL.REL.NOINC `($__internal_0_$__cuda_sm20_rcp_rn_f32_slowpath) ;  /* 0x0000000800707944 */ /* 0x002fea0003c00000 */
[----:B------:R-:W-:Y:S01]  /*6a70*/  IMAD.MOV.U32 R9, RZ, RZ, R0 ;  /* 0x000000ffff097224 */ /* 0x000fe200078e0000 */
[----:B------:R-:W-:Y:S06]  /*6a80*/  BRA `(.L_x_61) ;  /* 0x0000000000107947 */ /* 0x000fec0003800000 */
.L_x_60:
[----:B------:R-:W2:Y:S02]  /*6a90*/  MUFU.RCP R9, R8 ;  /* 0x0000000800097308 */ /* 0x000ea40000001000 */
[----:B--2---:R-:W-:-:S04]  /*6aa0*/  FFMA R0, R8, R9, -1 ;  /* 0xbf80000008007423 */ /* 0x004fc80000000009 */
[----:B------:R-:W-:-:S04]  /*6ab0*/  FADD.FTZ R0, -R0, -RZ ;  /* 0x800000ff00007221 */ /* 0x000fc80000010100 */
[----:B------:R-:W-:-:S07]  /*6ac0*/  FFMA R9, R9, R0, R9 ;  /* 0x0000000009097223 */ /* 0x000fce0000000009 */
.L_x_61:
[----:B------:R-:W-:Y:S05]  /*6ad0*/  BSYNC B1 ;  /* 0x0000000000017941 */ /* 0x000fea0003800000 */
.L_x_59:
[----:B------:R-:W-:Y:S01]  /*6ae0*/  FSETP.GEU.AND P0, PT, |R8|, 1.175494350822287508e-38, PT ;  /* 0x008000000800780b */ /* 0x000fe20003f0e200 */
[----:B------:R-:W-:-:S12]  /*6af0*/  ULDC UR4, c[0x0][0x600] ;  /* 0x0001800000047ab9 */ /* 0x000fd80000000800 */
[----:B------:R-:W-:-:S04]  /*6b00*/  @!P0 FMUL R8, R8, 16777216 ;  /* 0x4b80000008088820 */ /* 0x000fc80000400000 */
[----:B------:R-:W2:Y:S02]  /*6b10*/  MUFU.LG2 R0, R8 ;  /* 0x0000000800007308 */ /* 0x000ea40000000c00 */
[----:B--2---:R-:W-:-:S04]  /*6b20*/  @!P0 FADD R0, R0, -24 ;  /* 0xc1c0000000008421 */ /* 0x004fc80000000000 */
[----:B------:R-:W-:-:S04]  /*6b30*/  FMUL R3, R0, 0.69314718246459960938 ;  /* 0x3f31721800037820 */ /* 0x000fc80000400000 */
[----:B------:R-:W-:-:S07]  /*6b40*/  FFMA R4, R20, UR4, R3 ;  /* 0x0000000414047c23 */ /* 0x000fce0008000003 */
.L_x_58:
[----:B------:R-:W-:Y:S05]  /*6b50*/  BSYNC B0 ;  /* 0x0000000000007941 */ /* 0x000fea0003800000 */
.L_x_57:
[C---:B------:R-:W-:Y:S01]  /*6b60*/  LOP3.LUT P0, R19, R16.reuse, 0x3, RZ, 0xc0, !PT ;  /* 0x0000000310137812 */ /* 0x040fe2000780c0ff */
[----:B------:R-:W-:Y:S01]  /*6b70*/  ULDC UR4, c[0x0][0x608] ;  /* 0x0001820000047ab9 */ /* 0x000fe20000000800 */
[----:B------:R-:W-:Y:S01]  /*6b80*/  LOP3.LUT R17, R16, 0x7f, RZ, 0xc0, !PT ;  /* 0x0000007f10117812 */ /* 0x000fe200078ec0ff */
[----:B------:R-:W-:Y:S01]  /*6b90*/  ULDC.64 UR8, c[0x0][0x208] ;  /* 0x0000820000087ab9 */ /* 0x000fe20000000a00 */
[----:B------:R-:W-:Y:S01]  /*6ba0*/  FMUL R9, R9, UR4 ;  /* 0x0000000409097c20 */ /* 0x000fe20008400000 */
[----:B------:R-:W-:Y:S01]  /*6bb0*/  BSSY B0, `(.L_x_62) ;  /* 0x0000018000007945 */ /* 0x000fe20003800000 */
[----:B------:R-:W-:-:S07]  /*6bc0*/  SHF.R.U32.HI R18, RZ, 0x5, R17 ;  /* 0x00000005ff127819 */ /* 0x000fce0000011611 */
[----:B------:R-:W-:Y:S05]  /*6bd0*/  @P0 BRA `(.L_x_63) ;  /* 0x0000000000540947 */ /* 0x000fea0003800000 */
[----:B------:R-:W2:Y:S01]  /*6be0*/  S2UR UR4, SR_CTAID.X ;  /* 0x00000000000479c3 */ /* 0x000ea20000002500 */
[----:B------:R-:W-:Y:S01]  /*6bf0*/  SHF.R.U32.HI R0, RZ, 0x2, R16 ;  /* 0x00000002ff007819 */ /* 0x000fe20000011610 */
[----:B------:R-:W-:-:S03]  /*6c00*/  IMAD.SHL.U32 R3, R18, 0x10, RZ ;  /* 0x0000001012037824 */ /* 0x000fc600078e00ff */
[----:B------:R-:W-:-:S04]  /*6c10*/  LOP3.LUT R0, R0, 0x7, RZ, 0xc0, !PT ;  /* 0x0000000700007812 */ /* 0x000fc800078ec0ff */
[----:B------:R-:W-:Y:S01]  /*6c20*/  LOP3.LUT R0, R3, 0xfffffff0, R0, 0xe2, !PT ;  /* 0xfffffff003007812 */ /* 0x000fe200078ee200 */
[----:B--2---:R-:W-:-:S03]  /*6c30*/  USHF.L.U32 UR6, UR4, 0x6, URZ ;  /* 0x0000000604067899 */ /* 0x004fc6000800063f */
[----:B------:R-:W-:Y:S02]  /*6c40*/  ULDC.64 UR4, c[0x0][0x688] ;  /* 0x0001a20000047ab9 */ /* 0x000fe40000000a00 */
[----:B------:R-:W-:Y:S02]  /*6c50*/  UIMAD UR4, UR36, UR4, UR6 ;  /* 0x00000004240472a4 */ /* 0x000fe4000f8e0206 */
[----:B------:R-:W-:Y:S02]  /*6c60*/  LOP3.LUT R3, R0, UR6, RZ, 0xfc, !PT ;  /* 0x0000000600037c12 */ /* 0x000fe4000f8efcff */
[----:B------:R-:W-:-:S03]  /*6c70*/  UIMAD UR4, UR37, UR5, UR4 ;  /* 0x00000005250472a4 */ /* 0x000fc6000f8e0204 */
[C---:B------:R-:W-:Y:S01]  /*6c80*/  VIADD R6, R3.reuse, 0x8 ;  /* 0x0000000803067836 */ /* 0x040fe20000000000 */
[----:B------:R-:W-:Y:S02]  /*6c90*/  ULDC UR5, c[0x0][0x288] ;  /* 0x0000a20000057ab9 */ /* 0x000fe40000000800 */
[----:B------:R-:W-:Y:S02]  /*6ca0*/  ISETP.GE.U32.AND P0, PT, R3, UR5, PT ;  /* 0x0000000503007c0c */ /* 0x000fe4000bf06070 */
[----:B------:R-:W-:Y:S02]  /*6cb0*/  IADD3 R0, P2, R0, UR4, RZ ;  /* 0x0000000400007c10 */ /* 0x000fe4000ff5e0ff */
[----:B------:R-:W-:Y:S01]  /*6cc0*/  ISETP.GE.U32.AND P1, PT, R6, UR5, PT ;  /* 0x0000000506007c0c */ /* 0x000fe2000bf26070 */
[----:B------:R-:W-:Y:S01]  /*6cd0*/  ULDC.64 UR4, c[0x0][0x680] ;  /* 0x0001a00000047ab9 */ /* 0x000fe20000000a00 */
[----:B------:R-:W-:Y:S02]  /*6ce0*/  IADD3.X R3, RZ, RZ, RZ, P2, !PT ;  /* 0x000000ffff037210 */ /* 0x000fe400017fe4ff */
[----:B------:R-:W-:-:S04]  /*6cf0*/  LEA R6, P2, R0, UR4, 0x2 ;  /* 0x0000000400067c11 */ /* 0x000fc8000f8410ff */
[----:B------:R-:W-:-:S05]  /*6d00*/  LEA.HI.X R7, R0, UR5, R3, 0x2, P2 ;  /* 0x0000000500077c11 */ /* 0x000fca00090f1403 */
[----:B------:R2:W-:Y:S04]  /*6d10*/  @!P0 STG.E desc[UR8][R6.64], R5 ;  /* 0x0000000506008986 */ /* 0x0005e8000c101908 */
[----:B------:R2:W-:Y:S02]  /*6d20*/  @!P1 STG.E desc[UR8][R6.64+0x20], R4 ;  /* 0x0000200406009986 */ /* 0x0005e4000c101908 */
.L_x_63:
[----:B------:R-:W-:Y:S05]  /*6d30*/  BSYNC B0 ;  /* 0x0000000000007941 */ /* 0x000fea0003800000 */
.L_x_62:
[----:B------:R-:W-:Y:S01]  /*6d40*/  ULDC.64 UR4, c[0x0][0x730] ;  /* 0x0001cc0000047ab9 */ /* 0x000fe20000000a00 */
[-C--:B------:R-:W-:Y:S01]  /*6d50*/  FMUL R23, R58, R9.reuse ;  /* 0x000000093a177220 */ /* 0x080fe20000400000 */
[----:B------:R-:W-:Y:S01]  /*6d60*/  ISETP.NE.U32.AND P0, PT, RZ, UR4, PT ;  /* 0x00000004ff007c0c */ /* 0x000fe2000bf05070 */
[-C--:B------:R-:W-:Y:S01]  /*6d70*/  FMUL R59, R59, R9.reuse ;  /* 0x000000093b3b7220 */ /* 0x080fe20000400000 */
[-C--:B------:R-:W-:Y:S01]  /*6d80*/  FMUL R25, R62, R9.reuse ;  /* 0x000000093e197220 */ /* 0x080fe20000400000 */
[----:B------:R-:W-:Y:S01]  /*6d90*/  FMUL R63, R63, R9 ;  /* 0x000000093f3f7220 */ /* 0x000fe20000400000 */
[----:B------:R-:W-:-:S13]  /*6da0*/  ISETP.NE.AND.EX P0, PT, RZ, UR5, PT, P0 ;  /* 0x00000005ff007c0c */ /* 0x000fda000bf05300 */
[----:B------:R-:W-:Y:S05]  /*6db0*/  @P0 BRA `(.L_x_64) ;  /* 0x0000000000200947 */ /* 0x000fea0003800000 */
[----:B------:R-:W-:Y:S02]  /*6dc0*/  ULDC.64 UR4, c[0x0][0x728] ;  /* 0x0001ca0000047ab9 */ /* 0x000fe40000000a00 */
[----:B------:R-:W-:-:S04]  /*6dd0*/  ISETP.NE.U32.AND P0, PT, RZ, UR4, PT ;  /* 0x00000004ff007c0c */ /* 0x000fc8000bf05070 */
[----:B------:R-:W-:-:S13]  /*6de0*/  ISETP.NE.AND.EX P0, PT, RZ, UR5, PT, P0 ;  /* 0x00000005ff007c0c */ /* 0x000fda000bf05300 */
[----:B------:R-:W-:Y:S05]  /*6df0*/  @!P0 BRA `(.L_x_65) ;  /* 0x00000000000c8947 */ /* 0x000fea0003800000 */
[----:B--2---:R-:W2:Y:S02]  /*6e00*/  LDC.64 R4, c[0x0][0x728] ;  /* 0x0001ca00ff047b82 */ /* 0x004ea40000000a00 */
[----:B--2---:R4:W5:Y:S01]  /*6e10*/  LDG.E R4, desc[UR8][R4.64] ;  /* 0x0000000804047981 */ /* 0x004962000c1e1900 */
[----:B------:R-:W-:Y:S05]  /*6e20*/  BRA `(.L_x_64) ;  /* 0x0000000000047947 */ /* 0x000fea0003800000 */
.L_x_65:
[----:B--2---:R-:W3:Y:S02]  /*6e30*/  LDC R4, c[0x0][0x720] ;  /* 0x0001c800ff047b82 */ /* 0x004ee40000000800 */
.L_x_64:
[----:B------:R-:W-:Y:S01]  /*6e40*/  MOV R0, RZ ;  /* 0x000000ff00007202 */ /* 0x000fe20000000f00 */
[----:B---3-5:R-:W-:-:S03]  /*6e50*/  IMAD.MOV.U32 R22, RZ, RZ, R4 ;  /* 0x000000ffff167224 */ /* 0x028fc600078e0004 */
[----:B------:R-:W-:-:S13]  /*6e60*/  LOP3.LUT P0, RZ, R0, 0x9f, RZ, 0xc0, !PT ;  /* 0x0000009f00ff7812 */ /* 0x000fda000780c0ff */
[----:B------:R-:W-:Y:S05]  /*6e70*/  @!P0 BRA `(.L_x_66) ;  /* 0x0000000000408947 */ /* 0x000fea0003800000 */
[----:B------:R-:W-:Y:S01]  /*6e80*/  MOV R0, 0x0 ;  /* 0x0000000000007802 */ /* 0x000fe20000000f00 */
[----:B------:R-:W-:Y:S01]  /*6e90*/  ULDC.64 UR4, c[0x4][0x68] ;  /* 0x01001a0000047ab9 */ /* 0x000fe20000000a00 */
[----:B------:R-:W-:Y:S01]  /*6ea0*/  ULDC.64 UR6, c[0x4][0x8] ;  /* 0x0100020000067ab9 */ /* 0x000fe20000000a00 */
[----:B--2---:R-:W-:Y:S01]  /*6eb0*/  IMAD.U32 R4, RZ, RZ, UR4 ;  /* 0x00000004ff047e24 */ /* 0x004fe2000f8e00ff */
[----:B------:R2:W3:Y:S01]  /*6ec0*/  LDC.64 R14, c[0x4][R0] ;  /* 0x01000000000e7b82 */ /* 0x0004e20000000a00 */
[----:B----4-:R-:W-:Y:S01]  /*6ed0*/  IMAD.U32 R5, RZ, RZ, UR5 ;  /* 0x00000005ff057e24 */ /* 0x010fe2000f8e00ff */
[----:B------:R-:W-:Y:S01]  /*6ee0*/  ULDC.64 UR4, c[0x4][0x70] ;  /* 0x01001c0000047ab9 */ /* 0x000fe20000000a00 */
[----:B------:R-:W-:Y:S02]  /*6ef0*/  IMAD.U32 R10, RZ, RZ, UR6 ;  /* 0x00000006ff0a7e24 */ /* 0x000fe4000f8e00ff */
[----:B------:R-:W-:Y:S02]  /*6f00*/  IMAD.U32 R6, RZ, RZ, UR4 ;  /* 0x00000004ff067e24 */ /* 0x000fe4000f8e00ff */
[----:B------:R-:W-:-:S02]  /*6f10*/  IMAD.U32 R7, RZ, RZ, UR5 ;  /* 0x00000005ff077e24 */ /* 0x000fc4000f8e00ff */
[----:B------:R-:W-:Y:S02]  /*6f20*/  IMAD.U32 R11, RZ, RZ, UR7 ;  /* 0x00000007ff0b7e24 */ /* 0x000fe4000f8e00ff */
[----:B------:R-:W-:Y:S02]  /*6f30*/  IMAD.MOV.U32 R8, RZ, RZ, 0x70 ;  /* 0x00000070ff087424 */ /* 0x000fe400078e00ff */
[----:B------:R-:W-:Y:S02]  /*6f40*/  IMAD.MOV.U32 R12, RZ, RZ, 0x1 ;  /* 0x00000001ff0c7424 */ /* 0x000fe400078e00ff */
[----:B--2---:R-:W-:-:S07]  /*6f50*/  IMAD.MOV.U32 R13, RZ, RZ, RZ ;  /* 0x000000ffff0d7224 */ /* 0x004fce00078e00ff */
[----:B-1----:R-:W-:-:S07]  /*6f60*/  LEPC R20, `(.L_x_66) ;  /* 0x000000001014794e */ /* 0x002fce0000000000 */
[----:B---3--:R-:W-:Y:S05]  /*6f70*/  CALL.ABS.NOINC R14 ;  /* 0x000000000e007343 */ /* 0x008fea0003c00000 */
.L_x_66:
        /* <DEDUP_REMOVED lines=18> */
.L_x_67:
[----:B------:R-:W-:Y:S01]  /*70a0*/  ULDC.64 UR4, c[0x0][0x730] ;  /* 0x0001cc0000047ab9 */ /* 0x000fe20000000a00 */
[----:B------:R-:W-:Y:S01]  /*70b0*/  VIADD R17, R17, 0x1f ;  /* 0x0000001f11117836 */ /* 0x000fe20000000000 */
[----:B------:R-:W-:Y:S01]  /*70c0*/  ISETP.NE.U32.AND P0, PT, RZ, UR4, PT ;  /* 0x00000004ff007c0c */ /* 0x000fe2000bf05070 */
[----:B------:R-:W-:Y:S01]  /*70d0*/  IMAD R19, R18, 0x10, R19 ;  /* 0x0000001012137824 */ /* 0x000fe200078e0213 */
[C---:B------:R-:W-:Y:S02]  /*70e0*/  SHF.L.U32 R0, R16.reuse, 0x4, RZ ;  /* 0x0000000410007819 */ /* 0x040fe400000006ff */
[----:B------:R-:W-:Y:S02]  /*70f0*/  ISETP.NE.AND.EX P0, PT, RZ, UR5, PT, P0 ;  /* 0x00000005ff007c0c */ /* 0x000fe4000bf05300 */
[----:B--2---:R-:W-:Y:S01]  /*7100*/  SHF.R.U32.HI R4, RZ, 0x1, R16 ;  /* 0x00000001ff047819 */ /* 0x004fe20000011610 */
[----:B------:R-:W-:Y:S01]  /*7110*/  IMAD.SHL.U32 R16, R16, 0x2, RZ ;  /* 0x0000000210107824 */ /* 0x000fe200078e00ff */
[----:B------:R-:W-:-:S02]  /*7120*/  LOP3.LUT R3, R0, 0x40, RZ, 0xc0, !PT ;  /* 0x0000004000037812 */ /* 0x000fc400078ec0ff */
[----:B------:R-:W-:Y:S02]  /*7130*/  LOP3.LUT R0, R0, 0x80, RZ, 0xc0, !PT ;  /* 0x0000008000007812 */ /* 0x000fe400078ec0ff */
[----:B------:R-:W-:-:S03]  /*7140*/  LOP3.LUT R3, R3, 0x8, R4, 0xf8, !PT ;  /* 0x0000000803037812 */ /* 0x000fc600078ef804 */
[----:B------:R-:W-:Y:S01]  /*7150*/  IMAD.U32 R0, R19, 0x10, R0 ;  /* 0x0000001013007824 */ /* 0x000fe200078e0000 */
[----:B------:R-:W-:Y:S01]  /*7160*/  LOP3.LUT R3, R3, 0x8, R16, 0x78, !PT ;  /* 0x0000000803037812 */ /* 0x000fe200078e7810 */
[----:B------:R-:W2:Y:S01]  /*7170*/  @P0 LDC R22, c[0x0][0x720] ;  /* 0x0001c800ff160b82 */ /* 0x000ea20000000800 */
[----:B------:R-:W-:-:S03]  /*7180*/  ISETP.GT.U32.AND P0, PT, R17, 0x3e, PT ;  /* 0x0000003e1100780c */ /* 0x000fc60003f04070 */
[----:B------:R-:W-:Y:S02]  /*7190*/  IMAD.IADD R3, R3, 0x1, R0 ;  /* 0x0000000103037824 */ /* 0x000fe400078e0200 */
[-C--:B--2---:R-:W-:Y:S01]  /*71a0*/  FMUL R56, R56, R22.reuse ;  /* 0x0000001638387220 */ /* 0x084fe20000400000 */
[-C--:B------:R-:W-:Y:S01]  /*71b0*/  FMUL R57, R57, R22.reuse ;  /* 0x0000001639397220 */ /* 0x080fe20000400000 */
[-C--:B------:R-:W-:Y:S01]  /*71c0*/  FMUL R4, R23, R22.reuse ;  /* 0x0000001617047220 */ /* 0x080fe20000400000 */
[-C--:B----4-:R-:W-:Y:S01]  /*71d0*/  FMUL R5, R59, R22.reuse ;  /* 0x000000163b057220 */ /* 0x090fe20000400000 */
[-C--:B------:R-:W-:Y:S01]  /*71e0*/  FMUL R60, R60, R22.reuse ;  /* 0x000000163c3c7220 */ /* 0x080fe20000400000 */
[-C--:B------:R-:W-:Y:S01]  /*71f0*/  FMUL R61, R61, R22.reuse ;  /* 0x000000163d3d7220 */ /* 0x080fe20000400000 */
[-C--:B------:R-:W-:Y:S01]  /*7200*/  FMUL R6, R25, R22.reuse ;  /* 0x0000001619067220 */ /* 0x080fe20000400000 */
[----:B------:R-:W-:Y:S01]  /*7210*/  FMUL R7, R63, R22 ;  /* 0x000000163f077220 */ /* 0x000fe20000400000 */
[----:B------:R-:W-:-:S02]  /*7220*/  F2FP.BF16.F32.PACK_AB R56, R57, R56 ;  /* 0x000000383938723e */ /* 0x000fc400000010ff */
[----:B------:R-:W-:Y:S02]  /*7230*/  F2FP.BF16.F32.PACK_AB R57, R5, R4 ;  /* 0x000000040539723e */ /* 0x000fe400000010ff */
[----:B------:R-:W-:Y:S02]  /*7240*/  F2FP.BF16.F32.PACK_AB R58, R61, R60 ;  /* 0x0000003c3d3a723e */ /* 0x000fe400000010ff */
[----:B------:R-:W-:Y:S01]  /*7250*/  F2FP.BF16.F32.PACK_AB R59, R7, R6 ;  /* 0x00000006073b723e */ /* 0x000fe200000010ff */
[----:B------:R-:W-:Y:S06]  /*7260*/  @P0 BRA `(.L_x_68) ;  /* 0x0000000000040947 */ /* 0x000fec0003800000 */
[----:B------:R-:W-:-:S04]  /*7270*/  DEPBAR.LE SB0, 0x0 ;  /* 0x000080000000791a */ /* 0x000fc80000000000 */
.L_x_68:
[----:B------:R-:W-:Y:S05]  /*7280*/  WARPSYNC.ALL ;  /* 0x0000000000007948 */ /* 0x000fea0003800000 */
[----:B------:R-:W-:Y:S01]  /*7290*/  BAR.SYNC.DEFER_BLOCKING 0x1, 0x80 ;  /* 0x0042000000007b1d */ /* 0x000fe20000010000 */
[----:B------:R-:W-:-:S05]  /*72a0*/  IMAD R3, R3, 0x2, R2 ;  /* 0x0000000203037824 */ /* 0x000fca00078e0202 */
[----:B------:R-:W-:Y:S01]  /*72b0*/  BSSY B0, `(.L_x_69) ;  /* 0x0000015000007945 */ /* 0x000fe20003800000 */
[----:B------:R2:W-:Y:S01]  /*72c0*/  STSM.16.M88.4 [R3], R56 ;  /* 0x0000003803007844 */ /* 0x0005e20000000200 */
[----:B------:R-:W-:Y:S01]  /*72d0*/  @!PT LDS RZ, [RZ] ;  /* 0x00000000fffff984 */ /* 0x000fe20000000800 */
[----:B------:R-:W-:Y:S01]  /*72e0*/  @!PT LDS RZ, [RZ] ;  /* 0x00000000fffff984 */ /* 0x000fe20000000800 */
[----:B------:R-:W-:Y:S01]  /*72f0*/  @!PT LDS RZ, [RZ] ;  /* 0x00000000fffff984 */ /* 0x000fe20000000800 */
[----:B------:R-:W-:Y:S01]  /*7300*/  @!PT LDS RZ, [RZ] ;  /* 0x00000000fffff984 */ /* 0x000fe20000000800 */
[----:B------:R3:W-:Y:S06]  /*7310*/  MEMBAR.ALL.CTA ;  /* 0x0000000000007992 */ /* 0x0007ec0000008000 */
[----:B---3--:R-:W3:Y:S02]  /*7320*/  FENCE.VIEW.ASYNC.S ;  /* 0x00000000000073c6 */ /* 0x008ee40000000000 */
[----:B---3--:R-:W-:Y:S06]  /*7330*/  BAR.SYNC.DEFER_BLOCKING 0x1, 0x80 ;  /* 0x0042000000007b1d */ /* 0x008fec0000010000 */
[----:B------:R-:W-:Y:S05]  /*7340*/  @P0 BRA `(.L_x_70) ;  /* 0x00000000002c0947 */ /* 0x000fea0003800000 */
[----:B------:R-:W3:Y:S01]  /*7350*/  S2UR UR10, SR_CTAID.X ;  /* 0x00000000000a79c3 */ /* 0x000ee20000002500 */
[----:B------:R-:W-:Y:S01]  /*7360*/  ULDC.64 UR4, c[0x0][0x198] ;  /* 0x0000660000047ab9 */ /* 0x000fe20000000a00 */
[----:B------:R-:W-:Y:S01]  /*7370*/  R2UR UR8, R2 ;  /* 0x00000000020872ca */ /* 0x000fe200000e0000 */
[----:B------:R-:W-:Y:S01]  /*7380*/  UIADD3 UR4, UP0, UR4, 0x670, URZ ;  /* 0x0000067004047890 */ /* 0x000fe2000ff1e03f */
[----:B------:R-:W-:Y:S01]  /*7390*/  UMOV UR9, URZ ;  /* 0x0000003f00097c82 */ /* 0x000fe20008000000 */
[----:B------:R-:W-:Y:S02]  /*73a0*/  UMOV UR11, UR36 ;  /* 0x00000024000b7c82 */ /* 0x000fe40008000000 */
[----:B------:R-:W-:Y:S01]  /*73b0*/  UIADD3.X UR5, URZ, UR5, URZ, UP0, !UPT ;  /* 0x000000053f057290 */ /* 0x000fe200087fe43f */
[----:B------:R-:W-:Y:S01]  /*73c0*/  UMOV UR12, UR37 ;  /* 0x00000025000c7c82 */ /* 0x000fe20008000000 */
[----:B---3--:R-:W-:-:S09]  /*73d0*/  USHF.L.U32 UR10, UR10, 0x6, URZ ;  /* 0x000000060a0a7899 */ /* 0x008fd2000800063f */
[----:B------:R3:W-:Y:S02]  /*73e0*/  UTMASTG.4D [UR8], [UR4] ;  /* 0x00000008040073b5 */ /* 0x0007e40008018000 */
[----:B---3--:R0:W-:Y:S02]  /*73f0*/  UTMACMDFLUSH ;  /* 0x00000000000079b7 */ /* 0x0081e40000000000 */
.L_x_70:
[----:B------:R-:W-:Y:S05]  /*7400*/  BSYNC B0 ;  /* 0x0000000000007941 */ /* 0x000fea0003800000 */
.L_x_69:
[----:B------:R-:W-:-:S04]  /*7410*/  DEPBAR.LE SB0, 0x0 ;  /* 0x000080000000791a */ /* 0x000fc80000000000 */
[----:B------:R-:W-:Y:S05]  /*7420*/  EXIT ;  /* 0x000000000000794d */ /* 0x000fea0003800000 */
        .weak           $__internal_0_$__cuda_sm20_rcp_rn_f32_slowpath
        .type           $__internal_0_$__cuda_sm20_rcp_rn_f32_slowpath,@function
        .size           $__internal_0_$__cuda_sm20_rcp_rn_f32_slowpath,(.L_x_76 - $__internal_0_$__cuda_sm20_rcp_rn_f32_slowpath)
$__internal_0_$__cuda_sm20_rcp_rn_f32_slowpath:
[----:B------:R-:W-:Y:S01]  /*7430*/  IMAD.SHL.U32 R0, R3, 0x2, RZ ;  /* 0x0000000203007824 */ /* 0x000fe200078e00ff */
[----:B------:R-:W-:Y:S04]  /*7440*/  BSSY B2, `(.L_x_71) ;  /* 0x0000030000027945 */ /* 0x000fe80003800000 */
[----:B------:R-:W-:-:S04]  /*7450*/  SHF.R.U32.HI R13, RZ, 0x18, R0 ;  /* 0x00000018ff0d7819 */ /* 0x000fc80000011600 */
[----:B------:R-:W-:-:S13]  /*7460*/  ISETP.NE.U32.AND P0, PT, R13, RZ, PT ;  /* 0x000000ff0d00720c */ /* 0x000fda0003f05070 */
[----:B------:R-:W-:Y:S05]  /*7470*/  @P0 BRA `(.L_x_72) ;  /* 0x0000000000280947 */ /* 0x000fea0003800000 */
[----:B------:R-:W-:-:S05]  /*7480*/  IMAD.SHL.U32 R0, R3, 0x2, RZ ;  /* 0x0000000203007824 */ /* 0x000fca00078e00ff */
[----:B------:R-:W-:-:S13]  /*7490*/  ISETP.NE.AND P0, PT, R0, RZ, PT ;  /* 0x000000ff0000720c */ /* 0x000fda0003f05270 */
[----:B------:R-:W-:Y:S01]  /*74a0*/  @P0 FFMA R7, R3, 1.84467440737095516160e+19, RZ ;  /* 0x5f80000003070823 */ /* 0x000fe200000000ff */
[----:B------:R-:W-:Y:S08]  /*74b0*/  @!P0 MUFU.RCP R6, R3 ;  /* 0x0000000300068308 */ /* 0x000ff00000001000 */
[----:B------:R-:W1:Y:S02]  /*74c0*/  @P0 MUFU.RCP R0, R7 ;  /* 0x0000000700000308 */ /* 0x000e640000001000 */
[----:B-1----:R-:W-:-:S04]  /*74d0*/  @P0 FFMA R10, R7, R0, -1 ;  /* 0xbf800000070a0423 */ /* 0x002fc80000000000 */
[----:B------:R-:W-:-:S04]  /*74e0*/  @P0 FADD.FTZ R11, -R10, -RZ ;  /* 0x800000ff0a0b0221 */ /* 0x000fc80000010100 */
[----:B------:R-:W-:-:S04]  /*74f0*/  @P0 FFMA R0, R0, R11, R0 ;  /* 0x0000000b00000223 */ /* 0x000fc80000000000 */
[----:B------:R-:W-:Y:S01]  /*7500*/  @P0 FFMA R6, R0, 1.84467440737095516160e+19, RZ ;  /* 0x5f80000000060823 */ /* 0x000fe200000000ff */
[----:B------:R-:W-:Y:S06]  /*7510*/  BRA `(.L_x_73) ;  /* 0x0000000000887947 */ /* 0x000fec0003800000 */
.L_x_72:
[----:B------:R-:W-:-:S05]  /*7520*/  VIADD R22, R13, 0xffffff03 ;  /* 0xffffff030d167836 */ /* 0x000fca0000000000 */
[----:B------:R-:W-:-:S13]  /*7530*/  ISETP.GT.U32.AND P0, PT, R22, 0x1, PT ;  /* 0x000000011600780c */ /* 0x000fda0003f04070 */
[----:B------:R-:W-:Y:S05]  /*7540*/  @P0 BRA `(.L_x_74) ;  /* 0x0000000000780947 */ /* 0x000fea0003800000 */
[----:B------:R-:W-:Y:S01]  /*7550*/  LOP3.LUT R0, R3, 0x7fffff, RZ, 0xc0, !PT ;  /* 0x007fffff03007812 */ /* 0x000fe200078ec0ff */
[----:B------:R-:W-:-:S03]  /*7560*/  IMAD.MOV.U32 R11, RZ, RZ, 0x3 ;  /* 0x00000003ff0b7424 */ /* 0x000fc600078e00ff */
[----:B------:R-:W-:Y:S02]  /*7570*/  LOP3.LUT R0, R0, 0x3f800000, RZ, 0xfc, !PT ;  /* 0x3f80000000007812 */ /* 0x000fe400078efcff */
[----:B------:R-:W-:Y:S02]  /*7580*/  SHF.L.U32 R11, R11, R22, RZ ;  /* 0x000000160b0b7219 */ /* 0x000fe400000006ff */
[----:B------:R-:W1:Y:S02]  /*7590*/  MUFU.RCP R7, R0 ;  /* 0x0000000000077308 */ /* 0x000e640000001000 */
[----:B-1----:R-:W-:-:S04]  /*75a0*/  FFMA R6, R0, R7, -1 ;  /* 0xbf80000000067423 */ /* 0x002fc80000000007 */
[----:B------:R-:W-:-:S04]  /*75b0*/  FADD.FTZ R6, -R6, -RZ ;  /* 0x800000ff06067221 */ /* 0x000fc80000010100 */
[CCC-:B------:R-:W-:Y:S01]  /*75c0*/  FFMA.RM R10, R7.reuse, R6.reuse, R7.reuse ;  /* 0x00000006070a7223 */ /* 0x1c0fe20000004007 */
[----:B------:R-:W-:-:S04]  /*75d0*/  FFMA.RP R7, R7, R6, R7 ;  /* 0x0000000607077223 */ /* 0x000fc80000008007 */
[C---:B------:R-:W-:Y:S02]  /*75e0*/  LOP3.LUT R6, R10.reuse, 0x7fffff, RZ, 0xc0, !PT ;  /* 0x007fffff0a067812 */ /* 0x040fe400078ec0ff */
[----:B------:R-:W-:Y:S02]  /*75f0*/  FSETP.NEU.FTZ.AND P0, PT, R10, R7, PT ;  /* 0x000000070a00720b */ /* 0x000fe40003f1d000 */
[----:B------:R-:W-:Y:S02]  /*7600*/  LOP3.LUT R6, R6, 0x800000, RZ, 0xfc, !PT ;  /* 0x0080000006067812 */ /* 0x000fe400078efcff */
[----:B------:R-:W-:Y:S02]  /*7610*/  SEL R7, RZ, 0xffffffff, !P0 ;  /* 0xffffffffff077807 */ /* 0x000fe40004000000 */
[----:B------:R-:W-:-:S03]  /*7620*/  LOP3.LUT R11, R11, R6, RZ, 0xc0, !PT ;  /* 0x000000060b0b7212 */ /* 0x000fc600078ec0ff */
[----:B------:R-:W-:Y:S01]  /*7630*/  IMAD.MOV R7, RZ, RZ, -R7 ;  /* 0x000000ffff077224 */ /* 0x000fe200078e0a07 */
[----:B------:R-:W-:-:S04]  /*7640*/  SHF.R.U32.HI R11, RZ, R22, R11 ;  /* 0x00000016ff0b7219 */ /* 0x000fc8000001160b */
[--C-:B------:R-:W-:Y:S01]  /*7650*/  LOP3.LUT P1, RZ, R7, R22, R6.reuse, 0xf8, !PT ;  /* 0x0000001607ff7212 */ /* 0x100fe2000782f806 */
[----:B------:R-:W-:Y:S01]  /*7660*/  VIADD R7, R13, 0xffffff04 ;  /* 0xffffff040d077836 */ /* 0x000fe20000000000 */
[C---:B------:R-:W-:Y:S02]  /*7670*/  LOP3.LUT P0, RZ, R11.reuse, 0x1, RZ, 0xc0, !PT ;  /* 0x000000010bff7812 */ /* 0x040fe4000780c0ff */
[----:B------:R-:W-:Y:S02]  /*7680*/  LOP3.LUT P2, RZ, R11, 0x2, RZ, 0xc0, !PT ;  /* 0x000000020bff7812 */ /* 0x000fe4000784c0ff */
[----:B------:R-:W-:Y:S02]  /*7690*/  SHF.R.U32.HI R6, RZ, R7, R6 ;  /* 0x00000007ff067219 */ /* 0x000fe40000011606 */
[----:B------:R-:W-:Y:S02]  /*76a0*/  PLOP3.LUT P0, PT, P0, P1, P2, 0xe0, 0x0 ;  /* 0x000000000000781c */ /* 0x000fe40000703c20 */
[----:B------:R-:W-:-:S02]  /*76b0*/  LOP3.LUT P1, RZ, R3, 0x7fffff, RZ, 0xc0, !PT ;  /* 0x007fffff03ff7812 */ /* 0x000fc4000782c0ff */
[----:B------:R-:W-:-:S05]  /*76c0*/  SEL R0, RZ, 0x1, !P0 ;  /* 0x00000001ff007807 */ /* 0x000fca0004000000 */
[----:B------:R-:W-:-:S05]  /*76d0*/  IMAD.MOV R0, RZ, RZ, -R0 ;  /* 0x000000ffff007224 */ /* 0x000fca00078e0a00 */
[----:B------:R-:W-:-:S13]  /*76e0*/  ISETP.GE.AND P0, PT, R0, RZ, PT ;  /* 0x000000ff0000720c */ /* 0x000fda0003f06270 */
[----:B------:R-:W-:-:S04]  /*76f0*/  @!P0 VIADD R6, R6, 0x1 ;  /* 0x0000000106068836 */ /* 0x000fc80000000000 */
[----:B------:R-:W-:-:S05]  /*7700*/  @!P1 IMAD.SHL.U32 R6, R6, 0x2, RZ ;  /* 0x0000000206069824 */ /* 0x000fca00078e00ff */
[----:B------:R-:W-:Y:S01]  /*7710*/  LOP3.LUT R6, R6, 0x80000000, R3, 0xf8, !PT ;  /* 0x8000000006067812 */ /* 0x000fe200078ef803 */
[----:B------:R-:W-:Y:S06]  /*7720*/  BRA `(.L_x_73) ;  /* 0x0000000000047947 */ /* 0x000fec0003800000 */
.L_x_74:
[----:B------:R1:W2:Y:S02]  /*7730*/  MUFU.RCP R6, R3 ;  /* 0x0000000300067308 */ /* 0x0002a40000001000 */
.L_x_73:
[----:B------:R-:W-:Y:S05]  /*7740*/  BSYNC B2 ;  /* 0x0000000000027941 */ /* 0x000fea0003800000 */
.L_x_71:
[----:B--2---:R-:W-:Y:S02]  /*7750*/  IMAD.MOV.U32 R0, RZ, RZ, R6 ;  /* 0x000000ffff007224 */ /* 0x004fe400078e0006 */
[----:B------:R-:W-:Y:S02]  /*7760*/  IMAD.MOV.U32 R6, RZ, RZ, R12 ;  /* 0x000000ffff067224 */ /* 0x000fe400078e000c */
[----:B------:R-:W-:-:S04]  /*7770*/  IMAD.MOV.U32 R7, RZ, RZ, 0x0 ;  /* 0x00000000ff077424 */ /* 0x000fc800078e00ff */
[----:B-1----:R-:W-:Y:S05]  /*7780*/  RET.REL.NODEC R6 `(_ZN7cutlass13device_kernelINS_4fmha6kernel13FmhaKernelTmaINS1_10collective15FmhaMainloopTmaINS_10bfloat16_tEfN4cute5tupleIJNS7_1CILi64EEESA_NS9_ILi16EEEEEENS4_12CausalFusionEJEEENS4_15FmhaFwdEpilogueIS6_fNS8_IJSA_SB_SA_EEEEEJEEEEEvNT_6ParamsE) ;  /* 0xffffff88061c7950 */ /* 0x002fea0003c3ffff */
.L_x_75:
[----:B------:R-:W-:-:S00]  /*7790*/  BRA `(.L_x_75) ;  /* 0xfffffffc00fc7947 */ /* 0x000fc0000383ffff */
[----:B------:R-:W-:-:S00]  /*77a0*/  NOP ;  /* 0x0000000000007918 */ /* 0x000fc00000000000 */
        /* <DEDUP_REMOVED lines=13> */
.L_x_76:


//--------------------- .nv.global.init           --------------------------
	.section	.nv.global.init,"aw",@progbits
.nv.global.init:
	.type		$str$23,@object
	.size		$str$23,($str$24 - $str$23)
$str$23:
        /*0000*/ 	.byte	0x28, 0x61, 0x64, 0x64, 0x72, 0x65, 0x73, 0x73, 0x20, 0x26, 0x20, 0x6d, 0x61, 0x73, 0x6b, 0x29
        /*0010*/ 	.byte	0x20, 0x3d, 0x3d, 0x20, 0x30, 0x00
	.type		$str$24,@object
	.size		$str$24,(__unnamed_1 - $str$24)
$str$24:
        /*0016*/ 	.byte	0x2f, 0x74, 0x6d, 0x70, 0x2f, 0x63, 0x75, 0x74, 0x6c, 0x61, 0x73, 0x73, 0x5f, 0x73, 0x77, 0x65
        /*0026*/ 	.byte	0x65, 0x70, 0x5f, 0x73, 0x72, 0x63, 0x2f, 0x69, 0x6e, 0x63, 0x6c, 0x75, 0x64, 0x65, 0x2f, 0x63
        /*0036*/ 	.byte	0x75, 0x74, 0x65, 0x2f, 0x70, 0x6f, 0x69, 0x6e, 0x74, 0x65, 0x72, 0x5f, 0x66, 0x6c, 0x61, 0x67
        /*0046*/ 	.byte	0x67, 0x65, 0x64, 0x2e, 0x68, 0x70, 0x70, 0x00
	.type		__unnamed_1,@object
	.size		__unnamed_1,(.L_0 - __unnamed_1)
__unnamed_1:
        /*004e*/ 	.byte	0x61, 0x75, 0x74, 0x6f, 0x20, 0x63, 0x75, 0x74, 0x65, 0x3a, 0x3a, 0x61, 0x73, 0x5f, 0x70, 0x6f
        /* <DEDUP_REMOVED lines=27> */
        /*020e*/ 	.byte	0x30, 0x3e, 0x3e, 0x3e, 0x3e, 0x3e, 0x5d, 0x00
.L_0:


//--------------------- .nv.shared._ZN7cutlass13device_kernelINS_4fmha6kernel13FmhaKernelTmaINS1_10collective15FmhaMainloopTmaINS_10bfloat16_tEfN4cute5tupleIJNS7_1CILi64EEESA_NS9_ILi16EEEEEENS4_12CausalFusionEJEEENS4_15FmhaFwdEpilogueIS6_fNS8_IJSA_SB_SA_EEEEEJEEEEEvNT_6ParamsE --------------------------
	.section	.nv.shared._ZN7cutlass13device_kernelINS_4fmha6kernel13FmhaKernelTmaINS1_10collective15FmhaMainloopTmaINS_10bfloat16_tEfN4cute5tupleIJNS7_1CILi64EEESA_NS9_ILi16EEEEEENS4_12CausalFusionEJEEENS4_15FmhaFwdEpilogueIS6_fNS8_IJSA_SB_SA_EEEEEJEEEEEvNT_6ParamsE,"aw",@nobits
	.sectionflags	@""
	.align	16
	.zero		1024


//--------------------- .nv.shared.reserved.0     --------------------------
	.section	.nv.shared.reserved.0,"aw",@nobits
	.weak		__nv_reservedSMEM_offset_0_alias
	.size		__nv_reservedSMEM_offset_0_alias, 0, 0
	.other		__nv_reservedSMEM_offset_0_alias,@"STO_CUDA_RESERVED_SHARED STV_DEFAULT"
__nv_reservedSMEM_offset_0_alias:
	.zero		0


//--------------------- .nv.global                --------------------------
	.section	.nv.global,"aw",@nobits
.nv.global:
	.type		_ZN39_INTERNAL_444cae37_4_k_cu_4f527870_29154cute1_E,@object
	.size		_ZN39_INTERNAL_444cae37_4_k_cu_4f527870_29154cute1_E,(_ZN39_INTERNAL_444cae37_4_k_cu_4f527870_29154cuda3std3__45__cpo6cbeginE - _ZN39_INTERNAL_444cae37_4_k_cu_4f527870_29154cute1_E)
_ZN39_INTERNAL_444cae37_4_k_cu_4f527870_29154cute1_E:
	.zero		1
	.type		_ZN39_INTERNAL_444cae37_4_k_cu_4f527870_29154cuda3std3__45__cpo6cbeginE,@object
	.size		_ZN39_INTERNAL_444cae37_4_k_cu_4f527870_29154cuda3std3__45__cpo6cbeginE,(_ZN39_INTERNAL_444cae37_4_k_cu_4f527870_29154cuda3std3__48in_placeE - _ZN39_INTERNAL_444cae37_4_k_cu_4f527870_29154cuda3std3__45__cpo6cbeginE)
_ZN39_INTERNAL_444cae37_4_k_cu_4f527870_29154cuda3std3__45__cpo6cbeginE:
	.zero		1
	.type		_ZN39_INTERNAL_444cae37_4_k_cu_4f527870_29154cuda3std3__48in_placeE,@object
	.size		_ZN39_INTERNAL_444cae37_4_k_cu_4f527870_29154cuda3std3__48in_placeE,(_ZN39_INTERNAL_444cae37_4_k_cu_4f527870_29154cuda3std6ranges3__45__cpo9iter_moveE - _ZN39_INTERNAL_444cae37_4_k_cu_4f527870_29154cuda3std3__48in_placeE)
_ZN39_INTERNAL_444cae37_4_k_cu_4f527870_29154cuda3std3__48in_placeE:
	.zero		1
	.type		_ZN39_INTERNAL_444cae37_4_k_cu_4f527870_29154cuda3std6ranges3__45__cpo9iter_moveE,@object
	.size		_ZN39_INTERNAL_444cae37_4_k_cu_4f527870_29154cuda3std6ranges3__45__cpo9iter_moveE,(_ZN39_INTERNAL_444cae37_4_k_cu_4f527870_29154cuda3std3__45__cpo5beginE - _ZN39_INTERNAL_444cae37_4_k_cu_4f527870_29154cuda3std6ranges3__45__cpo9iter_moveE)
_ZN39_INTERNAL_444cae37_4_k_cu_4f527870_29154cuda3std6ranges3__45__cpo9iter_moveE:
	.zero		1
	.type		_ZN39_INTERNAL_444cae37_4_k_cu_4f527870_29154cuda3std3__45__cpo5beginE,@object
	.size		_ZN39_INTERNAL_444cae37_4_k_cu_4f527870_29154cuda3std3__45__cpo5beginE,(_ZN39_INTERNAL_444cae37_4_k_cu_4f527870_29154cuda3std3__441_GLOBAL__N__444cae37_4_k_cu_4f527870_29156ignoreE - _ZN39_INTERNAL_444cae37_4_k_cu_4f527870_29154cuda3std3__45__cpo5beginE)
_ZN39_INTERNAL_444cae37_4_k_cu_4f527870_29154cuda3std3__45__cpo5beginE:
	.zero		1
	.type		_ZN39_INTERNAL_444cae37_4_k_cu_4f527870_29154cuda3std3__441_GLOBAL__N__444cae37_4_k_cu_4f527870_29156ignoreE,@object
	.size		_ZN39_INTERNAL_444cae37_4_k_cu_4f527870_29154cuda3std3__441_GLOBAL__N__444cae37_4_k_cu_4f527870_29156ignoreE,(_ZN39_INTERNAL_444cae37_4_k_cu_4f527870_29154cute7productE - _ZN39_INTERNAL_444cae37_4_k_cu_4f527870_29154cuda3std3__441_GLOBAL__N__444cae37_4_k_cu_4f527870_29156ignoreE)
_ZN39_INTERNAL_444cae37_4_k_cu_4f527870_29154cuda3std3__441_GLOBAL__N__444cae37_4_k_cu_4f527870_29156ignoreE:
	.zero		1
	.type		_ZN39_INTERNAL_444cae37_4_k_cu_4f527870_29154cute7productE,@object
	.size		_ZN39_INTERNAL_444cae37_4_k_cu_4f527870_29154cute7productE,(_ZN39_INTERNAL_444cae37_4_k_cu_4f527870_29154cuda3std3__45__cpo3endE - _ZN39_INTERNAL_444cae37_4_k_cu_4f527870_29154cute7productE)
_ZN39_INTERNAL_444cae37_4_k_cu_4f527870_29154cute7productE:
	.zero		1
	.type		_ZN39_INTERNAL_444cae37_4_k_cu_4f527870_29154cuda3std3__45__cpo3endE,@object
	.size		_ZN39_INTERNAL_444cae37_4_k_cu_4f527870_29154cuda3std3__45__cpo3endE,(_ZN39_INTERNAL_444cae37_4_k_cu_4f527870_29154cuda3std3__419piecewise_constructE - _ZN39_INTERNAL_444cae37_4_k_cu_4f527870_29154cuda3std3__45__cpo3endE)
_ZN39_INTERNAL_444cae37_4_k_cu_4f527870_29154cuda3std3__45__cpo3endE:
	.zero		1
	.type		_ZN39_INTERNAL_444cae37_4_k_cu_4f527870_29154cuda3std3__419piecewise_constructE,@object
	.size		_ZN39_INTERNAL_444cae37_4_k_cu_4f527870_29154cuda3std3__419piecewise_constructE,(_ZN39_INTERNAL_444cae37_4_k_cu_4f527870_29154cuda3std3__45__cpo4cendE - _ZN39_INTERNAL_444cae37_4_k_cu_4f527870_29154cuda3std3__419piecewise_constructE)
_ZN39_INTERNAL_444cae37_4_k_cu_4f527870_29154cuda3std3__419piecewise_constructE:
	.zero		1
	.type		_ZN39_INTERNAL_444cae37_4_k_cu_4f527870_29154cuda3std3__45__cpo4cendE,@object
	.size		_ZN39_INTERNAL_444cae37_4_k_cu_4f527870_29154cuda3std3__45__cpo4cendE,(_ZN39_INTERNAL_444cae37_4_k_cu_4f527870_29154cuda3std6ranges3__45__cpo4swapE - _ZN39_INTERNAL_444cae37_4_k_cu_4f527870_29154cuda3std3__45__cpo4cendE)
_ZN39_INTERNAL_444cae37_4_k_cu_4f527870_29154cuda3std3__45__cpo4cendE:
	.zero		1
	.type		_ZN39_INTERNAL_444cae37_4_k_cu_4f527870_29154cuda3std6ranges3__45__cpo4swapE,@object
	.size		_ZN39_INTERNAL_444cae37_4_k_cu_4f527870_29154cuda3std6ranges3__45__cpo4swapE,(.L_8 - _ZN39_INTERNAL_444cae37_4_k_cu_4f527870_29154cuda3std6ranges3__45__cpo4swapE)
_ZN39_INTERNAL_444cae37_4_k_cu_4f527870_29154cuda3std6ranges3__45__cpo4swapE:
	.zero		1
.L_8:


//--------------------- .nv.constant0._ZN7cutlass13device_kernelINS_4fmha6kernel13FmhaKernelTmaINS1_10collective15FmhaMainloopTmaINS_10bfloat16_tEfN4cute5tupleIJNS7_1CILi64EEESA_NS9_ILi16EEEEEENS4_12CausalFusionEJEEENS4_15FmhaFwdEpilogueIS6_fNS8_IJSA_SB_SA_EEEEEJEEEEEvNT_6ParamsE --------------------------
	.section	.nv.constant0._ZN7cutlass13device_kernelINS_4fmha6kernel13FmhaKernelTmaINS1_10collective15FmhaMainloopTmaINS_10bfloat16_tEfN4cute5tupleIJNS7_1CILi64EEESA_NS9_ILi16EEEEEENS4_12CausalFusionEJEEENS4_15FmhaFwdEpilogueIS6_fNS8_IJSA_SB_SA_EEEEEJEEEEEvNT_6ParamsE,"a",@progbits
	.sectionflags	@""
	.align	4
.nv.constant0._ZN7cutlass13device_kernelINS_4fmha6kernel13FmhaKernelTmaINS1_10collective15FmhaMainloopTmaINS_10bfloat16_tEfN4cute5tupleIJNS7_1CILi64EEESA_NS9_ILi16EEEEEENS4_12CausalFusionEJEEENS4_15FmhaFwdEpilogueIS6_fNS8_IJSA_SB_SA_EEEEEJEEEEEvNT_6ParamsE:
	.zero		2688


//--------------------- SYMBOLS --------------------------

	.type		.nv.reservedSmem.offset0,@object
	.size		.nv.reservedSmem.offset0,0x4
	.type		__assertfail,@function
